//
// Generated by NVIDIA NVVM Compiler
//
// Compiler Build ID: CL-36424714
// Cuda compilation tools, release 13.0, V13.0.88
// Based on NVVM 20.0.0
//

.version 9.0
.target sm_100
.address_size 64

	// .globl	_Z20cuda_classify_pixelsPfS_S_S_PtS_iiiiPi

.visible .entry _Z20cuda_classify_pixelsPfS_S_S_PtS_iiiiPi(
	.param .u64 .ptr .align 1 _Z20cuda_classify_pixelsPfS_S_S_PtS_iiiiPi_param_0,
	.param .u64 .ptr .align 1 _Z20cuda_classify_pixelsPfS_S_S_PtS_iiiiPi_param_1,
	.param .u64 .ptr .align 1 _Z20cuda_classify_pixelsPfS_S_S_PtS_iiiiPi_param_2,
	.param .u64 .ptr .align 1 _Z20cuda_classify_pixelsPfS_S_S_PtS_iiiiPi_param_3,
	.param .u64 .ptr .align 1 _Z20cuda_classify_pixelsPfS_S_S_PtS_iiiiPi_param_4,
	.param .u64 .ptr .align 1 _Z20cuda_classify_pixelsPfS_S_S_PtS_iiiiPi_param_5,
	.param .u32 _Z20cuda_classify_pixelsPfS_S_S_PtS_iiiiPi_param_6,
	.param .u32 _Z20cuda_classify_pixelsPfS_S_S_PtS_iiiiPi_param_7,
	.param .u32 _Z20cuda_classify_pixelsPfS_S_S_PtS_iiiiPi_param_8,
	.param .u32 _Z20cuda_classify_pixelsPfS_S_S_PtS_iiiiPi_param_9,
	.param .u64 .ptr .align 1 _Z20cuda_classify_pixelsPfS_S_S_PtS_iiiiPi_param_10
)
{
	.reg .pred 	%p<63>;
	.reg .b16 	%rs<5>;
	.reg .b32 	%r<194>;
	.reg .b32 	%f<294>;
	.reg .b64 	%rd<48>;

	ld.param.u64 	%rd15, [_Z20cuda_classify_pixelsPfS_S_S_PtS_iiiiPi_param_0];
	ld.param.u64 	%rd10, [_Z20cuda_classify_pixelsPfS_S_S_PtS_iiiiPi_param_1];
	ld.param.u64 	%rd16, [_Z20cuda_classify_pixelsPfS_S_S_PtS_iiiiPi_param_2];
	ld.param.u64 	%rd11, [_Z20cuda_classify_pixelsPfS_S_S_PtS_iiiiPi_param_3];
	ld.param.u64 	%rd12, [_Z20cuda_classify_pixelsPfS_S_S_PtS_iiiiPi_param_4];
	ld.param.u64 	%rd13, [_Z20cuda_classify_pixelsPfS_S_S_PtS_iiiiPi_param_5];
	ld.param.u32 	%r68, [_Z20cuda_classify_pixelsPfS_S_S_PtS_iiiiPi_param_6];
	ld.param.u32 	%r71, [_Z20cuda_classify_pixelsPfS_S_S_PtS_iiiiPi_param_7];
	ld.param.u32 	%r69, [_Z20cuda_classify_pixelsPfS_S_S_PtS_iiiiPi_param_8];
	ld.param.u32 	%r70, [_Z20cuda_classify_pixelsPfS_S_S_PtS_iiiiPi_param_9];
	ld.param.u64 	%rd14, [_Z20cuda_classify_pixelsPfS_S_S_PtS_iiiiPi_param_10];
	cvta.to.global.u64 	%rd1, %rd16;
	cvta.to.global.u64 	%rd2, %rd15;
	mov.u32 	%r73, %ctaid.x;
	mov.u32 	%r74, %ntid.x;
	mov.u32 	%r75, %tid.x;
	mad.lo.s32 	%r1, %r73, %r74, %r75;
	mov.u32 	%r76, %ctaid.y;
	mov.u32 	%r77, %ntid.y;
	mov.u32 	%r78, %tid.y;
	mad.lo.s32 	%r79, %r76, %r77, %r78;
	setp.ge.s32 	%p1, %r1, %r68;
	setp.ge.s32 	%p2, %r79, %r71;
	or.pred  	%p3, %p1, %p2;
	@%p3 bra 	$L__BB0_40;
	mad.lo.s32 	%r3, %r68, %r79, %r1;
	mul.lo.s32 	%r4, %r3, %r69;
	setp.lt.s32 	%p4, %r70, 1;
	mov.b16 	%rs4, 0;
	mov.f32 	%f292, 0fBF800000;
	@%p4 bra 	$L__BB0_39;
	setp.lt.s32 	%p5, %r69, 1;
	@%p5 bra 	$L__BB0_32;
	and.b32  	%r5, %r69, 7;
	and.b32  	%r6, %r69, 3;
	and.b32  	%r7, %r69, 2147483640;
	and.b32  	%r8, %r69, 1;
	neg.s32 	%r9, %r7;
	cvta.to.global.u64 	%rd3, %rd14;
	cvta.to.global.u64 	%rd4, %rd10;
	cvta.to.global.u64 	%rd5, %rd11;
	mov.f32 	%f292, 0fBF800000;
	mov.b32 	%r164, 0;
	mov.u32 	%r165, %r164;
	mov.u32 	%r193, %r164;
$L__BB0_4:
	mul.wide.u32 	%rd17, %r164, 4;
	add.s64 	%rd18, %rd3, %rd17;
	ld.global.u32 	%r13, [%rd18];
	cvt.s64.s32 	%rd6, %r165;
	setp.gt.s32 	%p12, %r13, 1;
	add.s32 	%r14, %r13, %r165;
	@%p12 bra 	$L__BB0_5;
	bra.uni 	$L__BB0_30;
$L__BB0_5:
	shl.b64 	%rd28, %rd6, 2;
	add.s64 	%rd8, %rd5, %rd28;
	ld.global.f32 	%f41, [%rd8];
	add.s32 	%r91, %r13, -1;
	and.b32  	%r27, %r91, -16;
	and.b32  	%r28, %r91, 3;
	mov.f32 	%f280, 0f00000000;
	mov.b32 	%r172, 0;
	mov.f32 	%f279, %f280;
	mov.f32 	%f278, %f280;
$L__BB0_6:
	add.s32 	%r95, %r13, -2;
	setp.lt.u32 	%p20, %r95, 15;
	add.s32 	%r96, %r172, %r4;
	mul.wide.s32 	%rd29, %r96, 4;
	add.s64 	%rd30, %rd2, %rd29;
	ld.global.f32 	%f45, [%rd30];
	mul.wide.u32 	%rd31, %r172, 4;
	add.s64 	%rd32, %rd4, %rd31;
	ld.global.f32 	%f46, [%rd32];
	sub.f32 	%f132, %f41, %f46;
	abs.f32 	%f285, %f132;
	mov.b32 	%r184, 0;
	mov.b32 	%r176, 1;
	@%p20 bra 	$L__BB0_9;
	mov.b32 	%r184, 0;
	mov.b32 	%r176, 1;
$L__BB0_8:
	.pragma "nounroll";
	mul.wide.s32 	%rd33, %r176, 4;
	add.s64 	%rd34, %rd8, %rd33;
	ld.global.f32 	%f133, [%rd34];
	sub.f32 	%f134, %f133, %f46;
	abs.f32 	%f135, %f134;
	setp.lt.f32 	%p21, %f135, %f285;
	selp.b32 	%r99, %r176, %r184, %p21;
	selp.f32 	%f136, %f135, %f285, %p21;
	add.s32 	%r100, %r176, 1;
	ld.global.f32 	%f137, [%rd34+4];
	sub.f32 	%f138, %f137, %f46;
	abs.f32 	%f139, %f138;
	setp.lt.f32 	%p22, %f139, %f136;
	selp.b32 	%r101, %r100, %r99, %p22;
	selp.f32 	%f140, %f139, %f136, %p22;
	add.s32 	%r102, %r176, 2;
	ld.global.f32 	%f141, [%rd34+8];
	sub.f32 	%f142, %f141, %f46;
	abs.f32 	%f143, %f142;
	setp.lt.f32 	%p23, %f143, %f140;
	selp.b32 	%r103, %r102, %r101, %p23;
	selp.f32 	%f144, %f143, %f140, %p23;
	add.s32 	%r104, %r176, 3;
	ld.global.f32 	%f145, [%rd34+12];
	sub.f32 	%f146, %f145, %f46;
	abs.f32 	%f147, %f146;
	setp.lt.f32 	%p24, %f147, %f144;
	selp.b32 	%r105, %r104, %r103, %p24;
	selp.f32 	%f148, %f147, %f144, %p24;
	add.s32 	%r106, %r176, 4;
	ld.global.f32 	%f149, [%rd34+16];
	sub.f32 	%f150, %f149, %f46;
	abs.f32 	%f151, %f150;
	setp.lt.f32 	%p25, %f151, %f148;
	selp.b32 	%r107, %r106, %r105, %p25;
	selp.f32 	%f152, %f151, %f148, %p25;
	add.s32 	%r108, %r176, 5;
	ld.global.f32 	%f153, [%rd34+20];
	sub.f32 	%f154, %f153, %f46;
	abs.f32 	%f155, %f154;
	setp.lt.f32 	%p26, %f155, %f152;
	selp.b32 	%r109, %r108, %r107, %p26;
	selp.f32 	%f156, %f155, %f152, %p26;
	add.s32 	%r110, %r176, 6;
	ld.global.f32 	%f157, [%rd34+24];
	sub.f32 	%f158, %f157, %f46;
	abs.f32 	%f159, %f158;
	setp.lt.f32 	%p27, %f159, %f156;
	selp.b32 	%r111, %r110, %r109, %p27;
	selp.f32 	%f160, %f159, %f156, %p27;
	add.s32 	%r112, %r176, 7;
	ld.global.f32 	%f161, [%rd34+28];
	sub.f32 	%f162, %f161, %f46;
	abs.f32 	%f163, %f162;
	setp.lt.f32 	%p28, %f163, %f160;
	selp.b32 	%r113, %r112, %r111, %p28;
	selp.f32 	%f164, %f163, %f160, %p28;
	add.s32 	%r114, %r176, 8;
	ld.global.f32 	%f165, [%rd34+32];
	sub.f32 	%f166, %f165, %f46;
	abs.f32 	%f167, %f166;
	setp.lt.f32 	%p29, %f167, %f164;
	selp.b32 	%r115, %r114, %r113, %p29;
	selp.f32 	%f168, %f167, %f164, %p29;
	add.s32 	%r116, %r176, 9;
	ld.global.f32 	%f169, [%rd34+36];
	sub.f32 	%f170, %f169, %f46;
	abs.f32 	%f171, %f170;
	setp.lt.f32 	%p30, %f171, %f168;
	selp.b32 	%r117, %r116, %r115, %p30;
	selp.f32 	%f172, %f171, %f168, %p30;
	add.s32 	%r118, %r176, 10;
	ld.global.f32 	%f173, [%rd34+40];
	sub.f32 	%f174, %f173, %f46;
	abs.f32 	%f175, %f174;
	setp.lt.f32 	%p31, %f175, %f172;
	selp.b32 	%r119, %r118, %r117, %p31;
	selp.f32 	%f176, %f175, %f172, %p31;
	add.s32 	%r120, %r176, 11;
	ld.global.f32 	%f177, [%rd34+44];
	sub.f32 	%f178, %f177, %f46;
	abs.f32 	%f179, %f178;
	setp.lt.f32 	%p32, %f179, %f176;
	selp.b32 	%r121, %r120, %r119, %p32;
	selp.f32 	%f180, %f179, %f176, %p32;
	add.s32 	%r122, %r176, 12;
	ld.global.f32 	%f181, [%rd34+48];
	sub.f32 	%f182, %f181, %f46;
	abs.f32 	%f183, %f182;
	setp.lt.f32 	%p33, %f183, %f180;
	selp.b32 	%r123, %r122, %r121, %p33;
	selp.f32 	%f184, %f183, %f180, %p33;
	add.s32 	%r124, %r176, 13;
	ld.global.f32 	%f185, [%rd34+52];
	sub.f32 	%f186, %f185, %f46;
	abs.f32 	%f187, %f186;
	setp.lt.f32 	%p34, %f187, %f184;
	selp.b32 	%r125, %r124, %r123, %p34;
	selp.f32 	%f188, %f187, %f184, %p34;
	add.s32 	%r126, %r176, 14;
	ld.global.f32 	%f189, [%rd34+56];
	sub.f32 	%f190, %f189, %f46;
	abs.f32 	%f191, %f190;
	setp.lt.f32 	%p35, %f191, %f188;
	selp.b32 	%r127, %r126, %r125, %p35;
	selp.f32 	%f192, %f191, %f188, %p35;
	add.s32 	%r128, %r176, 15;
	ld.global.f32 	%f193, [%rd34+60];
	sub.f32 	%f194, %f193, %f46;
	abs.f32 	%f195, %f194;
	setp.lt.f32 	%p36, %f195, %f192;
	selp.b32 	%r184, %r128, %r127, %p36;
	selp.f32 	%f285, %f195, %f192, %p36;
	add.s32 	%r176, %r176, 16;
	setp.ne.s32 	%p37, %r128, %r27;
	@%p37 bra 	$L__BB0_8;
$L__BB0_9:
	add.s32 	%r129, %r13, -1;
	and.b32  	%r130, %r129, 15;
	setp.eq.s32 	%p38, %r130, 0;
	@%p38 bra 	$L__BB0_19;
	add.s32 	%r132, %r13, -1;
	and.b32  	%r133, %r132, 15;
	add.s32 	%r134, %r133, -1;
	setp.lt.u32 	%p39, %r134, 7;
	@%p39 bra 	$L__BB0_12;
	mul.wide.s32 	%rd35, %r176, 4;
	add.s64 	%rd36, %rd8, %rd35;
	ld.global.f32 	%f196, [%rd36];
	sub.f32 	%f197, %f196, %f46;
	abs.f32 	%f198, %f197;
	setp.lt.f32 	%p40, %f198, %f285;
	selp.b32 	%r135, %r176, %r184, %p40;
	selp.f32 	%f199, %f198, %f285, %p40;
	add.s32 	%r136, %r176, 1;
	ld.global.f32 	%f200, [%rd36+4];
	sub.f32 	%f201, %f200, %f46;
	abs.f32 	%f202, %f201;
	setp.lt.f32 	%p41, %f202, %f199;
	selp.b32 	%r137, %r136, %r135, %p41;
	selp.f32 	%f203, %f202, %f199, %p41;
	add.s32 	%r138, %r176, 2;
	ld.global.f32 	%f204, [%rd36+8];
	sub.f32 	%f205, %f204, %f46;
	abs.f32 	%f206, %f205;
	setp.lt.f32 	%p42, %f206, %f203;
	selp.b32 	%r139, %r138, %r137, %p42;
	selp.f32 	%f207, %f206, %f203, %p42;
	add.s32 	%r140, %r176, 3;
	ld.global.f32 	%f208, [%rd36+12];
	sub.f32 	%f209, %f208, %f46;
	abs.f32 	%f210, %f209;
	setp.lt.f32 	%p43, %f210, %f207;
	selp.b32 	%r141, %r140, %r139, %p43;
	selp.f32 	%f211, %f210, %f207, %p43;
	add.s32 	%r142, %r176, 4;
	ld.global.f32 	%f212, [%rd36+16];
	sub.f32 	%f213, %f212, %f46;
	abs.f32 	%f214, %f213;
	setp.lt.f32 	%p44, %f214, %f211;
	selp.b32 	%r143, %r142, %r141, %p44;
	selp.f32 	%f215, %f214, %f211, %p44;
	add.s32 	%r144, %r176, 5;
	ld.global.f32 	%f216, [%rd36+20];
	sub.f32 	%f217, %f216, %f46;
	abs.f32 	%f218, %f217;
	setp.lt.f32 	%p45, %f218, %f215;
	selp.b32 	%r145, %r144, %r143, %p45;
	selp.f32 	%f219, %f218, %f215, %p45;
	add.s32 	%r146, %r176, 6;
	ld.global.f32 	%f220, [%rd36+24];
	sub.f32 	%f221, %f220, %f46;
	abs.f32 	%f222, %f221;
	setp.lt.f32 	%p46, %f222, %f219;
	selp.b32 	%r147, %r146, %r145, %p46;
	selp.f32 	%f223, %f222, %f219, %p46;
	add.s32 	%r148, %r176, 7;
	ld.global.f32 	%f224, [%rd36+28];
	sub.f32 	%f225, %f224, %f46;
	abs.f32 	%f226, %f225;
	setp.lt.f32 	%p47, %f226, %f223;
	selp.b32 	%r184, %r148, %r147, %p47;
	selp.f32 	%f285, %f226, %f223, %p47;
	add.s32 	%r176, %r176, 8;
$L__BB0_12:
	add.s32 	%r149, %r13, -1;
	and.b32  	%r150, %r149, 7;
	setp.eq.s32 	%p48, %r150, 0;
	@%p48 bra 	$L__BB0_19;
	add.s32 	%r152, %r13, -1;
	and.b32  	%r153, %r152, 7;
	add.s32 	%r154, %r153, -1;
	setp.lt.u32 	%p49, %r154, 3;
	@%p49 bra 	$L__BB0_15;
	mul.wide.s32 	%rd37, %r176, 4;
	add.s64 	%rd38, %rd8, %rd37;
	ld.global.f32 	%f227, [%rd38];
	sub.f32 	%f228, %f227, %f46;
	abs.f32 	%f229, %f228;
	setp.lt.f32 	%p50, %f229, %f285;
	selp.b32 	%r155, %r176, %r184, %p50;
	selp.f32 	%f230, %f229, %f285, %p50;
	add.s32 	%r156, %r176, 1;
	ld.global.f32 	%f231, [%rd38+4];
	sub.f32 	%f232, %f231, %f46;
	abs.f32 	%f233, %f232;
	setp.lt.f32 	%p51, %f233, %f230;
	selp.b32 	%r157, %r156, %r155, %p51;
	selp.f32 	%f234, %f233, %f230, %p51;
	add.s32 	%r158, %r176, 2;
	ld.global.f32 	%f235, [%rd38+8];
	sub.f32 	%f236, %f235, %f46;
	abs.f32 	%f237, %f236;
	setp.lt.f32 	%p52, %f237, %f234;
	selp.b32 	%r159, %r158, %r157, %p52;
	selp.f32 	%f238, %f237, %f234, %p52;
	add.s32 	%r160, %r176, 3;
	ld.global.f32 	%f239, [%rd38+12];
	sub.f32 	%f240, %f239, %f46;
	abs.f32 	%f241, %f240;
	setp.lt.f32 	%p53, %f241, %f238;
	selp.b32 	%r184, %r160, %r159, %p53;
	selp.f32 	%f285, %f241, %f238, %p53;
	add.s32 	%r176, %r176, 4;
$L__BB0_15:
	setp.eq.s32 	%p54, %r28, 0;
	@%p54 bra 	$L__BB0_19;
	setp.eq.s32 	%p55, %r28, 1;
	mul.wide.s32 	%rd39, %r176, 4;
	add.s64 	%rd9, %rd8, %rd39;
	ld.global.f32 	%f242, [%rd9];
	sub.f32 	%f243, %f242, %f46;
	abs.f32 	%f244, %f243;
	setp.lt.f32 	%p56, %f244, %f285;
	selp.b32 	%r184, %r176, %r184, %p56;
	selp.f32 	%f55, %f244, %f285, %p56;
	@%p55 bra 	$L__BB0_19;
	setp.eq.s32 	%p57, %r28, 2;
	add.s32 	%r161, %r176, 1;
	ld.global.f32 	%f245, [%rd9+4];
	sub.f32 	%f246, %f245, %f46;
	abs.f32 	%f247, %f246;
	setp.lt.f32 	%p58, %f247, %f55;
	selp.b32 	%r184, %r161, %r184, %p58;
	selp.f32 	%f56, %f247, %f55, %p58;
	@%p57 bra 	$L__BB0_19;
	add.s32 	%r162, %r176, 2;
	ld.global.f32 	%f248, [%rd9+8];
	sub.f32 	%f249, %f248, %f46;
	abs.f32 	%f250, %f249;
	setp.lt.f32 	%p59, %f250, %f56;
	selp.b32 	%r184, %r162, %r184, %p59;
$L__BB0_19:
	add.s32 	%r163, %r14, %r184;
	mul.wide.s32 	%rd40, %r163, 4;
	add.s64 	%rd41, %rd1, %rd40;
	ld.global.f32 	%f251, [%rd41];
	fma.rn.f32 	%f278, %f45, %f251, %f278;
	fma.rn.f32 	%f279, %f45, %f45, %f279;
	fma.rn.f32 	%f280, %f251, %f251, %f280;
	add.s32 	%r172, %r172, 1;
	setp.eq.s32 	%p60, %r172, %r69;
	@%p60 bra 	$L__BB0_29;
	bra.uni 	$L__BB0_6;
$L__BB0_20:
	.pragma "nounroll";
	mul.wide.s32 	%rd20, %r167, 4;
	add.s64 	%rd21, %rd2, %rd20;
	ld.global.f32 	%f78, [%rd21];
	fma.rn.f32 	%f79, %f78, %f35, %f278;
	fma.rn.f32 	%f80, %f78, %f78, %f279;
	add.f32 	%f81, %f280, %f36;
	ld.global.f32 	%f82, [%rd21+4];
	fma.rn.f32 	%f83, %f82, %f35, %f79;
	fma.rn.f32 	%f84, %f82, %f82, %f80;
	add.f32 	%f85, %f81, %f36;
	ld.global.f32 	%f86, [%rd21+8];
	fma.rn.f32 	%f87, %f86, %f35, %f83;
	fma.rn.f32 	%f88, %f86, %f86, %f84;
	add.f32 	%f89, %f85, %f36;
	ld.global.f32 	%f90, [%rd21+12];
	fma.rn.f32 	%f91, %f90, %f35, %f87;
	fma.rn.f32 	%f92, %f90, %f90, %f88;
	add.f32 	%f93, %f89, %f36;
	ld.global.f32 	%f94, [%rd21+16];
	fma.rn.f32 	%f95, %f94, %f35, %f91;
	fma.rn.f32 	%f96, %f94, %f94, %f92;
	add.f32 	%f97, %f93, %f36;
	ld.global.f32 	%f98, [%rd21+20];
	fma.rn.f32 	%f99, %f98, %f35, %f95;
	fma.rn.f32 	%f100, %f98, %f98, %f96;
	add.f32 	%f101, %f97, %f36;
	ld.global.f32 	%f102, [%rd21+24];
	fma.rn.f32 	%f103, %f102, %f35, %f99;
	fma.rn.f32 	%f104, %f102, %f102, %f100;
	add.f32 	%f105, %f101, %f36;
	ld.global.f32 	%f106, [%rd21+28];
	fma.rn.f32 	%f278, %f106, %f35, %f103;
	fma.rn.f32 	%f279, %f106, %f106, %f104;
	add.f32 	%f280, %f105, %f36;
	add.s32 	%r168, %r168, 8;
	add.s32 	%r167, %r167, 8;
	setp.ne.s32 	%p14, %r168, 0;
	mov.u32 	%r170, %r7;
	@%p14 bra 	$L__BB0_20;
$L__BB0_21:
	setp.eq.s32 	%p15, %r5, 0;
	@%p15 bra 	$L__BB0_29;
	add.s32 	%r86, %r5, -1;
	setp.lt.u32 	%p16, %r86, 3;
	@%p16 bra 	$L__BB0_24;
	add.s32 	%r87, %r170, %r4;
	mul.wide.s32 	%rd22, %r87, 4;
	add.s64 	%rd23, %rd2, %rd22;
	ld.global.f32 	%f108, [%rd23];
	ld.global.f32 	%f109, [%rd7];
	fma.rn.f32 	%f110, %f108, %f109, %f278;
	fma.rn.f32 	%f111, %f108, %f108, %f279;
	fma.rn.f32 	%f112, %f109, %f109, %f280;
	ld.global.f32 	%f113, [%rd23+4];
	fma.rn.f32 	%f114, %f113, %f109, %f110;
	fma.rn.f32 	%f115, %f113, %f113, %f111;
	fma.rn.f32 	%f116, %f109, %f109, %f112;
	ld.global.f32 	%f117, [%rd23+8];
	fma.rn.f32 	%f118, %f117, %f109, %f114;
	fma.rn.f32 	%f119, %f117, %f117, %f115;
	fma.rn.f32 	%f120, %f109, %f109, %f116;
	ld.global.f32 	%f121, [%rd23+12];
	fma.rn.f32 	%f278, %f121, %f109, %f118;
	fma.rn.f32 	%f279, %f121, %f121, %f119;
	fma.rn.f32 	%f280, %f109, %f109, %f120;
	add.s32 	%r170, %r170, 4;
$L__BB0_24:
	setp.eq.s32 	%p17, %r6, 0;
	@%p17 bra 	$L__BB0_29;
	setp.eq.s32 	%p18, %r6, 1;
	@%p18 bra 	$L__BB0_27;
	add.s32 	%r88, %r170, %r4;
	mul.wide.s32 	%rd24, %r88, 4;
	add.s64 	%rd25, %rd2, %rd24;
	ld.global.f32 	%f123, [%rd25];
	ld.global.f32 	%f124, [%rd7];
	fma.rn.f32 	%f125, %f123, %f124, %f278;
	fma.rn.f32 	%f126, %f123, %f123, %f279;
	fma.rn.f32 	%f127, %f124, %f124, %f280;
	ld.global.f32 	%f128, [%rd25+4];
	fma.rn.f32 	%f278, %f128, %f124, %f125;
	fma.rn.f32 	%f279, %f128, %f128, %f126;
	fma.rn.f32 	%f280, %f124, %f124, %f127;
	add.s32 	%r170, %r170, 2;
$L__BB0_27:
	setp.eq.s32 	%p19, %r8, 0;
	@%p19 bra 	$L__BB0_29;
	add.s32 	%r89, %r170, %r4;
	mul.wide.s32 	%rd26, %r89, 4;
	add.s64 	%rd27, %rd2, %rd26;
	ld.global.f32 	%f129, [%rd27];
	ld.global.f32 	%f130, [%rd7];
	fma.rn.f32 	%f278, %f129, %f130, %f278;
	fma.rn.f32 	%f279, %f129, %f129, %f279;
	fma.rn.f32 	%f280, %f130, %f130, %f280;
$L__BB0_29:
	sqrt.rn.f32 	%f252, %f279;
	sqrt.rn.f32 	%f253, %f280;
	mul.f32 	%f254, %f252, %f253;
	div.rn.f32 	%f255, %f278, %f254;
	setp.gt.f32 	%p61, %f255, %f292;
	selp.f32 	%f292, %f255, %f292, %p61;
	selp.b32 	%r193, %r164, %r193, %p61;
	add.s32 	%r165, %r14, %r13;
	add.s32 	%r164, %r164, 1;
	setp.eq.s32 	%p62, %r164, %r70;
	@%p62 bra 	$L__BB0_38;
	bra.uni 	$L__BB0_4;
$L__BB0_30:
	setp.lt.u32 	%p13, %r69, 8;
	mul.wide.s32 	%rd19, %r14, 4;
	add.s64 	%rd7, %rd1, %rd19;
	mov.f32 	%f280, 0f00000000;
	mov.b32 	%r170, 0;
	mov.f32 	%f279, %f280;
	mov.f32 	%f278, %f280;
	@%p13 bra 	$L__BB0_21;
	ld.global.f32 	%f35, [%rd7];
	mul.f32 	%f36, %f35, %f35;
	mov.f32 	%f280, 0f00000000;
	mov.u32 	%r167, %r4;
	mov.u32 	%r168, %r9;
	bra.uni 	$L__BB0_20;
$L__BB0_32:
	mov.f32 	%f72, 0f00000000;
	div.rn.f32 	%f60, %f72, 0f00000000;
	and.b32  	%r52, %r70, 3;
	setp.lt.u32 	%p6, %r70, 4;
	mov.f32 	%f292, 0fBF800000;
	mov.b32 	%r190, 0;
	mov.u32 	%r193, %r190;
	@%p6 bra 	$L__BB0_35;
	and.b32  	%r190, %r70, 2147483644;
	mov.f32 	%f292, 0fBF800000;
	mov.b32 	%r185, 0;
	mov.u32 	%r193, %r185;
$L__BB0_34:
	setp.gt.f32 	%p7, %f60, %f292;
	selp.f32 	%f292, %f60, %f292, %p7;
	selp.b32 	%r193, %r185, %r193, %p7;
	add.s32 	%r185, %r185, 4;
	setp.ne.s32 	%p8, %r185, %r190;
	@%p8 bra 	$L__BB0_34;
$L__BB0_35:
	setp.eq.s32 	%p9, %r52, 0;
	@%p9 bra 	$L__BB0_38;
	mov.b32 	%r192, 0;
$L__BB0_37:
	.pragma "nounroll";
	setp.gt.f32 	%p10, %f60, %f292;
	selp.f32 	%f292, %f60, %f292, %p10;
	selp.b32 	%r193, %r190, %r193, %p10;
	add.s32 	%r190, %r190, 1;
	add.s32 	%r192, %r192, 1;
	setp.ne.s32 	%p11, %r192, %r52;
	@%p11 bra 	$L__BB0_37;
$L__BB0_38:
	cvt.u16.u32 	%rs4, %r193;
$L__BB0_39:
	cvta.to.global.u64 	%rd42, %rd12;
	mul.wide.s32 	%rd43, %r3, 2;
	add.s64 	%rd44, %rd42, %rd43;
	st.global.u16 	[%rd44], %rs4;
	cvta.to.global.u64 	%rd45, %rd13;
	mul.wide.s32 	%rd46, %r3, 4;
	add.s64 	%rd47, %rd45, %rd46;
	st.global.f32 	[%rd47], %f292;
$L__BB0_40:
	ret;

}


// ===== COMPILED SASS (sm_100) =====

	.target	sm_100

	.elftype	@"ET_EXEC"


//--------------------- .note.nv.tkinfo           --------------------------
	.section	.note.nv.tkinfo,"",@"SHT_NOTE"
	.sectionflags	@"SHF_NOTE_NV_TKINFO"
	.tkinfo
        /*0018*/ 	.word	0x00000002
        /*0030*/ 	.string	""
        /*0030*/ 	.string	"ptxas"
        /*0030*/ 	.string	"Cuda compilation tools, release 13.0, V13.0.88"
        /*0030*/ 	.string	"Build cuda_13.0.r13.0/compiler.36424714_0"
        /*0030*/ 	.string	"-arch sm_100 -m 64 "



//--------------------- .note.nv.cuinfo           --------------------------
	.section	.note.nv.cuinfo,"",@"SHT_NOTE"
	.sectionflags	@"SHF_NOTE_NV_CUINFO"
        /*0018*/ 	.short	0x0002
        /*001a*/ 	.short	0x0064
        /*001c*/ 	.short	0x0082
	.zero		2


//--------------------- .nv.info                  --------------------------
	.section	.nv.info,"",@"SHT_CUDA_INFO"
	.align	4


	//----- nvinfo : EIATTR_REGCOUNT
	.align		4
        /*0000*/ 	.byte	0x04, 0x2f
        /*0002*/ 	.short	(.L_1 - .L_0)
	.align		4
.L_0:
        /*0004*/ 	.word	index@(_Z20cuda_classify_pixelsPfS_S_S_PtS_iiiiPi)
        /*0008*/ 	.word	0x00000020


	//----- nvinfo : EIATTR_FRAME_SIZE
	.align		4
.L_1:
        /*000c*/ 	.byte	0x04, 0x11
        /*000e*/ 	.short	(.L_3 - .L_2)
	.align		4
.L_2:
        /*0010*/ 	.word	index@($__internal_1_$__cuda_sm3x_div_rn_noftz_f32_slowpath)
        /*0014*/ 	.word	0x00000000


	//----- nvinfo : EIATTR_FRAME_SIZE
	.align		4
.L_3:
        /*0018*/ 	.byte	0x04, 0x11
        /*001a*/ 	.short	(.L_5 - .L_4)
	.align		4
.L_4:
        /*001c*/ 	.word	index@($__internal_0_$__cuda_sm20_sqrt_rn_f32_slowpath)
        /*0020*/ 	.word	0x00000000


	//----- nvinfo : EIATTR_FRAME_SIZE
	.align		4
.L_5:
        /*0024*/ 	.byte	0x04, 0x11
        /*0026*/ 	.short	(.L_7 - .L_6)
	.align		4
.L_6:
        /*0028*/ 	.word	index@(_Z20cuda_classify_pixelsPfS_S_S_PtS_iiiiPi)
        /*002c*/ 	.word	0x00000000


	//----- nvinfo : EIATTR_MIN_STACK_SIZE
	.align		4
.L_7:
        /*0030*/ 	.byte	0x04, 0x12
        /*0032*/ 	.short	(.L_9 - .L_8)
	.align		4
.L_8:
        /*0034*/ 	.word	index@(_Z20cuda_classify_pixelsPfS_S_S_PtS_iiiiPi)
        /*0038*/ 	.word	0x00000000
.L_9:


//--------------------- .nv.compat                --------------------------
	.section	.nv.compat,"",@"SHT_CUDA_COMPAT_INFO"
	.align	4
        /*0000*/ 	.byte	0x02, 0x09, 0x00, 0x00, 0x02, 0x02, 0x01, 0x00, 0x02, 0x05, 0x05, 0x00, 0x03, 0x07, 0x01, 0x01
        /*0010*/ 	.byte	0x02, 0x03, 0x00, 0x00, 0x02, 0x06, 0x01, 0x00, 0x04, 0x0b, 0x08, 0x00, 0x01, 0x00, 0x00, 0x00
        /*0020*/ 	.byte	0x00, 0x00, 0x00, 0x00


//--------------------- .nv.info._Z20cuda_classify_pixelsPfS_S_S_PtS_iiiiPi --------------------------
	.section	.nv.info._Z20cuda_classify_pixelsPfS_S_S_PtS_iiiiPi,"",@"SHT_CUDA_INFO"
	.sectionflags	@""
	.align	4


	//----- nvinfo : EIATTR_CUDA_API_VERSION
	.align		4
        /*0000*/ 	.byte	0x04, 0x37
        /*0002*/ 	.short	(.L_11 - .L_10)
.L_10:
        /*0004*/ 	.word	0x00000082


	//----- nvinfo : EIATTR_KPARAM_INFO
	.align		4
.L_11:
        /*0008*/ 	.byte	0x04, 0x17
        /*000a*/ 	.short	(.L_13 - .L_12)
.L_12:
        /*000c*/ 	.word	0x00000000
        /*0010*/ 	.short	0x000a
        /*0012*/ 	.short	0x0040
        /*0014*/ 	.byte	0x00, 0xf5, 0x21, 0x00


	//----- nvinfo : EIATTR_KPARAM_INFO
	.align		4
.L_13:
        /*0018*/ 	.byte	0x04, 0x17
        /*001a*/ 	.short	(.L_15 - .L_14)
.L_14:
        /*001c*/ 	.word	0x00000000
        /*0020*/ 	.short	0x0009
        /*0022*/ 	.short	0x003c
        /*0024*/ 	.byte	0x00, 0xf0, 0x11, 0x00


	//----- nvinfo : EIATTR_KPARAM_INFO
	.align		4
.L_15:
        /*0028*/ 	.byte	0x04, 0x17
        /*002a*/ 	.short	(.L_17 - .L_16)
.L_16:
        /*002c*/ 	.word	0x00000000
        /*0030*/ 	.short	0x0008
        /*0032*/ 	.short	0x0038
        /*0034*/ 	.byte	0x00, 0xf0, 0x11, 0x00


	//----- nvinfo : EIATTR_KPARAM_INFO
	.align		4
.L_17:
        /*0038*/ 	.byte	0x04, 0x17
        /*003a*/ 	.short	(.L_19 - .L_18)
.L_18:
        /*003c*/ 	.word	0x00000000
        /*0040*/ 	.short	0x0007
        /*0042*/ 	.short	0x0034
        /*0044*/ 	.byte	0x00, 0xf0, 0x11, 0x00


	//----- nvinfo : EIATTR_KPARAM_INFO
	.align		4
.L_19:
        /*0048*/ 	.byte	0x04, 0x17
        /*004a*/ 	.short	(.L_21 - .L_20)
.L_20:
        /*004c*/ 	.word	0x00000000
        /*0050*/ 	.short	0x0006
        /*0052*/ 	.short	0x0030
        /*0054*/ 	.byte	0x00, 0xf0, 0x11, 0x00


	//----- nvinfo : EIATTR_KPARAM_INFO
	.align		4
.L_21:
        /*0058*/ 	.byte	0x04, 0x17
        /*005a*/ 	.short	(.L_23 - .L_22)
.L_22:
        /*005c*/ 	.word	0x00000000
        /*0060*/ 	.short	0x0005
        /*0062*/ 	.short	0x0028
        /*0064*/ 	.byte	0x00, 0xf5, 0x21, 0x00


	//----- nvinfo : EIATTR_KPARAM_INFO
	.align		4
.L_23:
        /*0068*/ 	.byte	0x04, 0x17
        /*006a*/ 	.short	(.L_25 - .L_24)
.L_24:
        /*006c*/ 	.word	0x00000000
        /*0070*/ 	.short	0x0004
        /*0072*/ 	.short	0x0020
        /*0074*/ 	.byte	0x00, 0xf5, 0x21, 0x00


	//----- nvinfo : EIATTR_KPARAM_INFO
	.align		4
.L_25:
        /*0078*/ 	.byte	0x04, 0x17
        /*007a*/ 	.short	(.L_27 - .L_26)
.L_26:
        /*007c*/ 	.word	0x00000000
        /*0080*/ 	.short	0x0003
        /*0082*/ 	.short	0x0018
        /*0084*/ 	.byte	0x00, 0xf5, 0x21, 0x00


	//----- nvinfo : EIATTR_KPARAM_INFO
	.align		4
.L_27:
        /*0088*/ 	.byte	0x04, 0x17
        /*008a*/ 	.short	(.L_29 - .L_28)
.L_28:
        /*008c*/ 	.word	0x00000000
        /*0090*/ 	.short	0x0002
        /*0092*/ 	.short	0x0010
        /*0094*/ 	.byte	0x00, 0xf5, 0x21, 0x00


	//----- nvinfo : EIATTR_KPARAM_INFO
	.align		4
.L_29:
        /*0098*/ 	.byte	0x04, 0x17
        /*009a*/ 	.short	(.L_31 - .L_30)
.L_30:
        /*009c*/ 	.word	0x00000000
        /*00a0*/ 	.short	0x0001
        /*00a2*/ 	.short	0x0008
        /*00a4*/ 	.byte	0x00, 0xf5, 0x21, 0x00


	//----- nvinfo : EIATTR_KPARAM_INFO
	.align		4
.L_31:
        /*00a8*/ 	.byte	0x04, 0x17
        /*00aa*/ 	.short	(.L_33 - .L_32)
.L_32:
        /*00ac*/ 	.word	0x00000000
        /*00b0*/ 	.short	0x0000
        /*00b2*/ 	.short	0x0000
        /*00b4*/ 	.byte	0x00, 0xf5, 0x21, 0x00


	//----- nvinfo : EIATTR_SPARSE_MMA_MASK
	.align		4
.L_33:
        /*00b8*/ 	.byte	0x03, 0x50
        /*00ba*/ 	.short	0x0000


	//----- nvinfo : EIATTR_MAXREG_COUNT
	.align		4
        /*00bc*/ 	.byte	0x03, 0x1b
        /*00be*/ 	.short	0x00ff


	//----- nvinfo : EIATTR_MERCURY_ISA_VERSION
	.align		4
        /*00c0*/ 	.byte	0x03, 0x5f
        /*00c2*/ 	.short	0x0101


	//----- nvinfo : EIATTR_VRC_CTA_INIT_COUNT
	.align		4
        /*00c4*/ 	.byte	0x02, 0x4a
	.zero		1
	.zero		1


	//----- nvinfo : EIATTR_EXIT_INSTR_OFFSETS
	.align		4
        /*00c8*/ 	.byte	0x04, 0x1c
        /*00ca*/ 	.short	(.L_35 - .L_34)


	//   ....[0]....
.L_34:
        /*00cc*/ 	.word	0x000000c0


	//   ....[1]....
        /*00d0*/ 	.word	0x00001f40


	//----- nvinfo : EIATTR_CRS_STACK_SIZE
	.align		4
.L_35:
        /*00d4*/ 	.byte	0x04, 0x1e
        /*00d6*/ 	.short	(.L_37 - .L_36)
.L_36:
        /*00d8*/ 	.word	0x00000000


	//----- nvinfo : EIATTR_CBANK_PARAM_SIZE
	.align		4
.L_37:
        /*00dc*/ 	.byte	0x03, 0x19
        /*00de*/ 	.short	0x0048


	//----- nvinfo : EIATTR_PARAM_CBANK
	.align		4
        /*00e0*/ 	.byte	0x04, 0x0a
        /*00e2*/ 	.short	(.L_39 - .L_38)
	.align		4
.L_38:
        /*00e4*/ 	.word	index@(.nv.constant0._Z20cuda_classify_pixelsPfS_S_S_PtS_iiiiPi)
        /*00e8*/ 	.short	0x0380
        /*00ea*/ 	.short	0x0048


	//----- nvinfo : EIATTR_SW_WAR
	.align		4
.L_39:
        /*00ec*/ 	.byte	0x04, 0x36
        /*00ee*/ 	.short	(.L_41 - .L_40)
.L_40:
        /*00f0*/ 	.word	0x00000008
.L_41:


//--------------------- .nv.callgraph             --------------------------
	.section	.nv.callgraph,"",@"SHT_CUDA_CALLGRAPH"
	.align	4
	.sectionentsize	8
	.align		4
        /*0000*/ 	.word	0x00000000
	.align		4
        /*0004*/ 	.word	0xffffffff
	.align		4
        /*0008*/ 	.word	0x00000000
	.align		4
        /*000c*/ 	.word	0xfffffffe
	.align		4
        /*0010*/ 	.word	0x00000000
	.align		4
        /*0014*/ 	.word	0xfffffffd
	.align		4
        /*0018*/ 	.word	0x00000000
	.align		4
        /*001c*/ 	.word	0xfffffffc


//--------------------- .text._Z20cuda_classify_pixelsPfS_S_S_PtS_iiiiPi --------------------------
	.section	.text._Z20cuda_classify_pixelsPfS_S_S_PtS_iiiiPi,"ax",@progbits
	.align	128
        .global         _Z20cuda_classify_pixelsPfS_S_S_PtS_iiiiPi
        .type           _Z20cuda_classify_pixelsPfS_S_S_PtS_iiiiPi,@function
        .size           _Z20cuda_classify_pixelsPfS_S_S_PtS_iiiiPi,(.L_x_45 - _Z20cuda_classify_pixelsPfS_S_S_PtS_iiiiPi)
        .other          _Z20cuda_classify_pixelsPfS_S_S_PtS_iiiiPi,@"STO_CUDA_ENTRY STV_DEFAULT"
_Z20cuda_classify_pixelsPfS_S_S_PtS_iiiiPi:
.text._Z20cuda_classify_pixelsPfS_S_S_PtS_iiiiPi:
[----:B------:R-:W-:Y:S01]  /*0000*/  LDC R1, c[0x0][0x37c] ;  /* 0x0000df00ff017b82 */ /* 0x000fe20000000800 */
[----:B------:R-:W0:Y:S07]  /*0010*/  S2R R2, SR_TID.Y ;  /* 0x0000000000027919 */ /* 0x000e2e0000002200 */
[----:B------:R-:W1:Y:S01]  /*0020*/  LDC R0, c[0x0][0x360] ;  /* 0x0000d800ff007b82 */ /* 0x000e620000000800 */
[----:B------:R-:W2:Y:S01]  /*0030*/  LDCU.64 UR6, c[0x0][0x3b0] ;  /* 0x00007600ff0677ac */ /* 0x000ea20008000a00 */
[----:B------:R-:W1:Y:S06]  /*0040*/  S2R R5, SR_TID.X ;  /* 0x0000000000057919 */ /* 0x000e6c0000002100 */
[----:B------:R-:W0:Y:S08]  /*0050*/  S2UR UR5, SR_CTAID.Y ;  /* 0x00000000000579c3 */ /* 0x000e300000002600 */
[----:B------:R-:W0:Y:S08]  /*0060*/  LDC R3, c[0x0][0x364] ;  /* 0x0000d900ff037b82 */ /* 0x000e300000000800 */
[----:B------:R-:W1:Y:S01]  /*0070*/  S2UR UR4, SR_CTAID.X ;  /* 0x00000000000479c3 */ /* 0x000e620000002500 */
[----:B0-----:R-:W-:-:S05]  /*0080*/  IMAD R3, R3, UR5, R2 ;  /* 0x0000000503037c24 */ /* 0x001fca000f8e0202 */
[----:B--2---:R-:W-:Y:S01]  /*0090*/  ISETP.GE.AND P0, PT, R3, UR7, PT ;  /* 0x0000000703007c0c */ /* 0x004fe2000bf06270 */
[----:B-1----:R-:W-:-:S05]  /*00a0*/  IMAD R0, R0, UR4, R5 ;  /* 0x0000000400007c24 */ /* 0x002fca000f8e0205 */
[----:B------:R-:W-:-:S13]  /*00b0*/  ISETP.GE.OR P0, PT, R0, UR6, P0 ;  /* 0x0000000600007c0c */ /* 0x000fda0008706670 */
[----:B------:R-:W-:Y:S05]  /*00c0*/  @P0 EXIT ;  /* 0x000000000000094d */ /* 0x000fea0003800000 */
[----:B------:R-:W0:Y:S01]  /*00d0*/  LDCU.64 UR4, c[0x0][0x3b8] ;  /* 0x00007700ff0477ac */ /* 0x000e220008000a00 */
[----:B------:R-:W-:Y:S01]  /*00e0*/  IMAD R0, R3, UR6, R0 ;  /* 0x0000000603007c24 */ /* 0x000fe2000f8e0200 */
[----:B------:R-:W-:Y:S01]  /*00f0*/  PRMT R3, RZ, 0x7610, R3 ;  /* 0x00007610ff037816 */ /* 0x000fe20000000003 */
[----:B------:R-:W-:Y:S01]  /*0100*/  IMAD.MOV.U32 R2, RZ, RZ, -0x40800000 ;  /* 0xbf800000ff027424 */ /* 0x000fe200078e00ff */
[----:B------:R-:W1:Y:S01]  /*0110*/  LDCU.64 UR10, c[0x0][0x358] ;  /* 0x00006b00ff0a77ac */ /* 0x000e620008000a00 */
[----:B0-----:R-:W-:-:S09]  /*0120*/  UISETP.GE.AND UP0, UPT, UR5, 0x1, UPT ;  /* 0x000000010500788c */ /* 0x001fd2000bf06270 */
[----:B-1----:R-:W-:Y:S05]  /*0130*/  BRA.U !UP0, `(.L_x_0) ;  /* 0x0000001d08687547 */ /* 0x002fea000b800000 */
[----:B------:R-:W-:-:S09]  /*0140*/  UISETP.GE.AND UP0, UPT, UR4, 0x1, UPT ;  /* 0x000000010400788c */ /* 0x000fd2000bf06270 */
[----:B------:R-:W-:Y:S05]  /*0150*/  BRA.U !UP0, `(.L_x_1) ;  /* 0x0000001908307547 */ /* 0x000fea000b800000 */
[----:B------:R-:W-:Y:S02]  /*0160*/  ULOP3.LUT UR5, UR4, 0x7ffffff8, URZ, 0xc0, !UPT ;  /* 0x7ffffff804057892 */ /* 0x000fe4000f8ec0ff */
[----:B------:R-:W-:Y:S01]  /*0170*/  IMAD R3, R0, UR4, RZ ;  /* 0x0000000400037c24 */ /* 0x000fe2000f8e02ff */
[----:B------:R-:W-:Y:S01]  /*0180*/  CS2R R4, SRZ ;  /* 0x0000000000047805 */ /* 0x000fe2000001ff00 */
[----:B------:R-:W-:Y:S01]  /*0190*/  IMAD.MOV.U32 R2, RZ, RZ, -0x40800000 ;  /* 0xbf800000ff027424 */ /* 0x000fe200078e00ff */
[----:B------:R-:W-:Y:S01]  /*01a0*/  ULOP3.LUT UR7, UR4, 0x7, URZ, 0xc0, !UPT ;  /* 0x0000000704077892 */ /* 0x000fe2000f8ec0ff */
[----:B------:R-:W-:Y:S01]  /*01b0*/  IMAD.MOV.U32 R11, RZ, RZ, RZ ;  /* 0x000000ffff0b7224 */ /* 0x000fe200078e00ff */
[----:B------:R-:W-:Y:S02]  /*01c0*/  ULOP3.LUT UR8, UR4, 0x3, URZ, 0xc0, !UPT ;  /* 0x0000000304087892 */ /* 0x000fe4000f8ec0ff */
[----:B------:R-:W-:-:S12]  /*01d0*/  UIADD3 UR6, UPT, UPT, -UR5, URZ, URZ ;  /* 0x000000ff05067290 */ /* 0x000fd8000fffe1ff */
.L_x_23:
[----:B------:R-:W0:Y:S02]  /*01e0*/  LDC.64 R8, c[0x0][0x3c0] ;  /* 0x0000f000ff087b82 */ /* 0x000e240000000a00 */
[----:B0-----:R-:W-:-:S05]  /*01f0*/  IMAD.WIDE.U32 R8, R4, 0x4, R8 ;  /* 0x0000000404087825 */ /* 0x001fca00078e0008 */
[----:B------:R-:W2:Y:S01]  /*0200*/  LDG.E R6, desc[UR10][R8.64] ;  /* 0x0000000a08067981 */ /* 0x000ea2000c1e1900 */
[----:B------:R-:W-:Y:S02]  /*0210*/  SHF.R.S32.HI R10, RZ, 0x1f, R11 ;  /* 0x0000001fff0a7819 */ /* 0x000fe4000001140b */
[C---:B--2---:R-:W-:Y:S02]  /*0220*/  ISETP.GT.AND P0, PT, R6.reuse, 0x1, PT ;  /* 0x000000010600780c */ /* 0x044fe40003f04270 */
[----:B------:R-:W-:-:S11]  /*0230*/  IADD3 R7, PT, PT, R6, R11, RZ ;  /* 0x0000000b06077210 */ /* 0x000fd60007ffe0ff */
[----:B------:R-:W-:Y:S05]  /*0240*/  @P0 BRA `(.L_x_2) ;  /* 0x0000000400ac0947 */ /* 0x000fea0003800000 */
[----:B------:R-:W0:Y:S01]  /*0250*/  LDCU UR12, c[0x0][0x3b8] ;  /* 0x00007700ff0c77ac */ /* 0x000e220008000800 */
[----:B------:R-:W1:Y:S01]  /*0260*/  LDC.64 R14, c[0x0][0x390] ;  /* 0x0000e400ff0e7b82 */ /* 0x000e620000000a00 */
[----:B------:R-:W-:Y:S02]  /*0270*/  HFMA2 R9, -RZ, RZ, 0, 0 ;  /* 0x00000000ff097431 */ /* 0x000fe400000001ff */
[----:B------:R-:W-:Y:S01]  /*0280*/  IMAD.MOV.U32 R10, RZ, RZ, RZ ;  /* 0x000000ffff0a7224 */ /* 0x000fe200078e00ff */
[----:B------:R-:W-:Y:S01]  /*0290*/  UMOV UR4, URZ ;  /* 0x000000ff00047c82 */ /* 0x000fe20008000000 */
[----:B------:R-:W-:Y:S01]  /*02a0*/  IMAD.MOV.U32 R18, RZ, RZ, RZ ;  /* 0x000000ffff127224 */ /* 0x000fe200078e00ff */
[----:B0-----:R-:W-:Y:S01]  /*02b0*/  UISETP.GE.U32.AND UP0, UPT, UR12, 0x8, UPT ;  /* 0x000000080c00788c */ /* 0x001fe2000bf06070 */
[----:B-1----:R-:W-:-:S08]  /*02c0*/  IMAD.WIDE R14, R7, 0x4, R14 ;  /* 0x00000004070e7825 */ /* 0x002fd000078e020e */
[----:B------:R-:W-:Y:S05]  /*02d0*/  BRA.U !UP0, `(.L_x_3) ;  /* 0x0000000108b07547 */ /* 0x000fea000b800000 */
[----:B------:R-:W2:Y:S01]  /*02e0*/  LDG.E R8, desc[UR10][R14.64] ;  /* 0x0000000a0e087981 */ /* 0x000ea2000c1e1900 */
[----:B------:R-:W0:Y:S01]  /*02f0*/  LDC.64 R12, c[0x0][0x380] ;  /* 0x0000e000ff0c7b82 */ /* 0x000e220000000a00 */
[----:B------:R-:W-:Y:S01]  /*0300*/  IMAD.MOV.U32 R10, RZ, RZ, RZ ;  /* 0x000000ffff0a7224 */ /* 0x000fe200078e00ff */
[----:B------:R-:W-:Y:S01]  /*0310*/  UMOV UR4, UR6 ;  /* 0x0000000600047c82 */ /* 0x000fe20008000000 */
[----:B------:R-:W-:Y:S02]  /*0320*/  IMAD.MOV.U32 R19, RZ, RZ, R3 ;  /* 0x000000ffff137224 */ /* 0x000fe400078e0003 */
[----:B0-2---:R-:W-:-:S07]  /*0330*/  FMUL R11, R8, R8 ;  /* 0x00000008080b7220 */ /* 0x005fce0000400000 */
.L_x_4:
[----:B------:R-:W-:-:S05]  /*0340*/  IMAD.WIDE R16, R19, 0x4, R12 ;  /* 0x0000000413107825 */ /* 0x000fca00078e020c */
[----:B------:R-:W2:Y:S04]  /*0350*/  LDG.E R24, desc[UR10][R16.64] ;  /* 0x0000000a10187981 */ /* 0x000ea8000c1e1900 */
[----:B------:R-:W3:Y:S04]  /*0360*/  LDG.E R20, desc[UR10][R16.64+0x4] ;  /* 0x0000040a10147981 */ /* 0x000ee8000c1e1900 */
[----:B------:R-:W4:Y:S04]  /*0370*/  LDG.E R29, desc[UR10][R16.64+0x8] ;  /* 0x0000080a101d7981 */ /* 0x000f28000c1e1900 */
[----:B------:R-:W5:Y:S04]  /*0380*/  LDG.E R27, desc[UR10][R16.64+0xc] ;  /* 0x00000c0a101b7981 */ /* 0x000f68000c1e1900 */
[----:B------:R-:W5:Y:S04]  /*0390*/  LDG.E R25, desc[UR10][R16.64+0x10] ;  /* 0x0000100a10197981 */ /* 0x000f68000c1e1900 */
[----:B------:R-:W5:Y:S04]  /*03a0*/  LDG.E R23, desc[UR10][R16.64+0x14] ;  /* 0x0000140a10177981 */ /* 0x000f68000c1e1900 */
[----:B------:R-:W5:Y:S04]  /*03b0*/  LDG.E R21, desc[UR10][R16.64+0x18] ;  /* 0x0000180a10157981 */ /* 0x000f68000c1e1900 */
[----:B------:R-:W5:Y:S01]  /*03c0*/  LDG.E R22, desc[UR10][R16.64+0x1c] ;  /* 0x00001c0a10167981 */ /* 0x000f62000c1e1900 */
[----:B------:R-:W-:Y:S01]  /*03d0*/  FADD R10, R11, R10 ;  /* 0x0000000a0b0a7221 */ /* 0x000fe20000000000 */
[----:B------:R-:W-:Y:S01]  /*03e0*/  UIADD3 UR4, UPT, UPT, UR4, 0x8, URZ ;  /* 0x0000000804047890 */ /* 0x000fe2000fffe0ff */
[----:B------:R-:W-:-:S02]  /*03f0*/  IADD3 R19, PT, PT, R19, 0x8, RZ ;  /* 0x0000000813137810 */ /* 0x000fc40007ffe0ff */
[----:B------:R-:W-:Y:S01]  /*0400*/  FADD R10, R10, R11 ;  /* 0x0000000b0a0a7221 */ /* 0x000fe20000000000 */
[----:B------:R-:W-:-:S03]  /*0410*/  UISETP.NE.AND UP0, UPT, UR4, URZ, UPT ;  /* 0x000000ff0400728c */ /* 0x000fc6000bf05270 */
[----:B------:R-:W-:-:S04]  /*0420*/  FADD R10, R10, R11 ;  /* 0x0000000b0a0a7221 */ /* 0x000fc80000000000 */
[----:B------:R-:W-:-:S04]  /*0430*/  FADD R10, R10, R11 ;  /* 0x0000000b0a0a7221 */ /* 0x000fc80000000000 */
[----:B------:R-:W-:-:S04]  /*0440*/  FADD R10, R10, R11 ;  /* 0x0000000b0a0a7221 */ /* 0x000fc80000000000 */
[----:B------:R-:W-:-:S04]  /*0450*/  FADD R10, R10, R11 ;  /* 0x0000000b0a0a7221 */ /* 0x000fc80000000000 */
[----:B------:R-:W-:-:S04]  /*0460*/  FADD R10, R10, R11 ;  /* 0x0000000b0a0a7221 */ /* 0x000fc80000000000 */
[----:B------:R-:W-:Y:S01]  /*0470*/  FADD R10, R10, R11 ;  /* 0x0000000b0a0a7221 */ /* 0x000fe20000000000 */
[C---:B--2---:R-:W-:Y:S01]  /*0480*/  FFMA R9, R24.reuse, R8, R9 ;  /* 0x0000000818097223 */ /* 0x044fe20000000009 */
[----:B------:R-:W-:-:S03]  /*0490*/  FFMA R18, R24, R24, R18 ;  /* 0x0000001818127223 */ /* 0x000fc60000000012 */
[C---:B---3--:R-:W-:Y:S01]  /*04a0*/  FFMA R24, R20.reuse, R8, R9 ;  /* 0x0000000814187223 */ /* 0x048fe20000000009 */
[----:B------:R-:W-:-:S03]  /*04b0*/  FFMA R18, R20, R20, R18 ;  /* 0x0000001414127223 */ /* 0x000fc60000000012 */
[C---:B----4-:R-:W-:Y:S01]  /*04c0*/  FFMA R24, R29.reuse, R8, R24 ;  /* 0x000000081d187223 */ /* 0x050fe20000000018 */
[----:B------:R-:W-:-:S03]  /*04d0*/  FFMA R18, R29, R29, R18 ;  /* 0x0000001d1d127223 */ /* 0x000fc60000000012 */
[C---:B-----5:R-:W-:Y:S01]  /*04e0*/  FFMA R24, R27.reuse, R8, R24 ;  /* 0x000000081b187223 */ /* 0x060fe20000000018 */
[----:B------:R-:W-:-:S03]  /*04f0*/  FFMA R18, R27, R27, R18 ;  /* 0x0000001b1b127223 */ /* 0x000fc60000000012 */
[C---:B------:R-:W-:Y:S01]  /*0500*/  FFMA R24, R25.reuse, R8, R24 ;  /* 0x0000000819187223 */ /* 0x040fe20000000018 */
[----:B------:R-:W-:-:S03]  /*0510*/  FFMA R18, R25, R25, R18 ;  /* 0x0000001919127223 */ /* 0x000fc60000000012 */
[C---:B------:R-:W-:Y:S01]  /*0520*/  FFMA R24, R23.reuse, R8, R24 ;  /* 0x0000000817187223 */ /* 0x040fe20000000018 */
[----:B------:R-:W-:-:S03]  /*0530*/  FFMA R18, R23, R23, R18 ;  /* 0x0000001717127223 */ /* 0x000fc60000000012 */
[C---:B------:R-:W-:Y:S01]  /*0540*/  FFMA R9, R21.reuse, R8, R24 ;  /* 0x0000000815097223 */ /* 0x040fe20000000018 */
[----:B------:R-:W-:-:S03]  /*0550*/  FFMA R21, R21, R21, R18 ;  /* 0x0000001515157223 */ /* 0x000fc60000000012 */
[C---:B------:R-:W-:Y:S01]  /*0560*/  FFMA R9, R22.reuse, R8, R9 ;  /* 0x0000000816097223 */ /* 0x040fe20000000009 */
[----:B------:R-:W-:Y:S01]  /*0570*/  FFMA R18, R22, R22, R21 ;  /* 0x0000001616127223 */ /* 0x000fe20000000015 */
[----:B------:R-:W-:Y:S06]  /*0580*/  BRA.U UP0, `(.L_x_4) ;  /* 0xfffffffd006c7547 */ /* 0x000fec000b83ffff */
[----:B------:R-:W-:-:S05]  /*0590*/  UMOV UR4, UR5 ;  /* 0x0000000500047c82 */ /* 0x000fca0008000000 */
.L_x_3:
[----:B------:R-:W-:-:S09]  /*05a0*/  UISETP.NE.AND UP0, UPT, UR7, URZ, UPT ;  /* 0x000000ff0700728c */ /* 0x000fd2000bf05270 */
[----:B------:R-:W-:Y:S05]  /*05b0*/  BRA.U !UP0, `(.L_x_5) ;  /* 0x0000001108407547 */ /* 0x000fea000b800000 */
[----:B------:R-:W-:Y:S02]  /*05c0*/  UIADD3 UR9, UPT, UPT, UR7, -0x1, URZ ;  /* 0xffffffff07097890 */ /* 0x000fe4000fffe0ff */
[----:B------:R-:W-:Y:S02]  /*05d0*/  UISETP.NE.AND UP1, UPT, UR8, URZ, UPT ;  /* 0x000000ff0800728c */ /* 0x000fe4000bf25270 */
[----:B------:R-:W-:-:S09]  /*05e0*/  UISETP.GE.U32.AND UP0, UPT, UR9, 0x3, UPT ;  /* 0x000000030900788c */ /* 0x000fd2000bf06070 */
[----:B------:R-:W-:Y:S05]  /*05f0*/  BRA.U !UP0, `(.L_x_6) ;  /* 0x0000000108547547 */ /* 0x000fea000b800000 */
[----:B------:R-:W0:Y:S01]  /*0600*/  LDC.64 R12, c[0x0][0x380] ;  /* 0x0000e000ff0c7b82 */ /* 0x000e220000000a00 */
[----:B------:R-:W-:-:S04]  /*0610*/  VIADD R11, R3, UR4 ;  /* 0x00000004030b7c36 */ /* 0x000fc80008000000 */
[----:B0-----:R-:W-:Y:S02]  /*0620*/  IMAD.WIDE R12, R11, 0x4, R12 ;  /* 0x000000040b0c7825 */ /* 0x001fe400078e020c */
[----:B------:R-:W2:Y:S04]  /*0630*/  LDG.E R11, desc[UR10][R14.64] ;  /* 0x0000000a0e0b7981 */ /* 0x000ea8000c1e1900 */
[----:B------:R-:W3:Y:S04]  /*0640*/  LDG.E R8, desc[UR10][R12.64] ;  /* 0x0000000a0c087981 */ /* 0x000ee8000c1e1900 */
[----:B------:R-:W4:Y:S04]  /*0650*/  LDG.E R17, desc[UR10][R12.64+0x4] ;  /* 0x0000040a0c117981 */ /* 0x000f28000c1e1900 */
[----:B------:R-:W5:Y:S04]  /*0660*/  LDG.E R19, desc[UR10][R12.64+0x8] ;  /* 0x0000080a0c137981 */ /* 0x000f68000c1e1900 */
[----:B------:R-:W5:Y:S01]  /*0670*/  LDG.E R21, desc[UR10][R12.64+0xc] ;  /* 0x00000c0a0c157981 */ /* 0x000f62000c1e1900 */
[----:B------:R-:W-:Y:S01]  /*0680*/  UIADD3 UR4, UPT, UPT, UR4, 0x4, URZ ;  /* 0x0000000404047890 */ /* 0x000fe2000fffe0ff */
[-C--:B--2---:R-:W-:Y:S01]  /*0690*/  FFMA R16, R11, R11.reuse, R10 ;  /* 0x0000000b0b107223 */ /* 0x084fe2000000000a */
[C---:B---3--:R-:W-:Y:S01]  /*06a0*/  FFMA R10, R8.reuse, R11, R9 ;  /* 0x0000000b080a7223 */ /* 0x048fe20000000009 */
[----:B------:R-:W-:-:S02]  /*06b0*/  FFMA R8, R8, R8, R18 ;  /* 0x0000000808087223 */ /* 0x000fc40000000012 */
[C---:B------:R-:W-:Y:S01]  /*06c0*/  FFMA R16, R11.reuse, R11, R16 ;  /* 0x0000000b0b107223 */ /* 0x040fe20000000010 */
[-C--:B----4-:R-:W-:Y:S01]  /*06d0*/  FFMA R10, R11, R17.reuse, R10 ;  /* 0x000000110b0a7223 */ /* 0x090fe2000000000a */
[----:B------:R-:W-:Y:S02]  /*06e0*/  FFMA R8, R17, R17, R8 ;  /* 0x0000001111087223 */ /* 0x000fe40000000008 */
[C---:B------:R-:W-:Y:S01]  /*06f0*/  FFMA R18, R11.reuse, R11, R16 ;  /* 0x0000000b0b127223 */ /* 0x040fe20000000010 */
[-C--:B-----5:R-:W-:Y:S01]  /*0700*/  FFMA R16, R11, R19.reuse, R10 ;  /* 0x000000130b107223 */ /* 0x0a0fe2000000000a */
[----:B------:R-:W-:Y:S02]  /*0710*/  FFMA R8, R19, R19, R8 ;  /* 0x0000001313087223 */ /* 0x000fe40000000008 */
[C---:B------:R-:W-:Y:S01]  /*0720*/  FFMA R10, R11.reuse, R11, R18 ;  /* 0x0000000b0b0a7223 */ /* 0x040fe20000000012 */
[-C--:B------:R-:W-:Y:S01]  /*0730*/  FFMA R9, R11, R21.reuse, R16 ;  /* 0x000000150b097223 */ /* 0x080fe20000000010 */
[----:B------:R-:W-:-:S07]  /*0740*/  FFMA R18, R21, R21, R8 ;  /* 0x0000001515127223 */ /* 0x000fce0000000008 */
.L_x_6:
[----:B------:R-:W-:Y:S05]  /*0750*/  BRA.U !UP1, `(.L_x_5) ;  /* 0x0000000d09d87547 */ /* 0x000fea000b800000 */
[----:B------:R-:W-:Y:S02]  /*0760*/  UISETP.NE.AND UP0, UPT, UR8, 0x1, UPT ;  /* 0x000000010800788c */ /* 0x000fe4000bf05270 */
[----:B------:R-:W-:-:S07]  /*0770*/  ULOP3.LUT UP1, URZ, UR12, 0x1, URZ, 0xc0, !UPT ;  /* 0x000000010cff7892 */ /* 0x000fce000f82c0ff */
[----:B------:R-:W-:Y:S05]  /*0780*/  BRA.U !UP0, `(.L_x_7) ;  /* 0x0000000108347547 */ /* 0x000fea000b800000 */
[----:B------:R-:W0:Y:S01]  /*0790*/  LDC.64 R12, c[0x0][0x380] ;  /* 0x0000e000ff0c7b82 */ /* 0x000e220000000a00 */
[----:B------:R-:W-:-:S04]  /*07a0*/  VIADD R11, R3, UR4 ;  /* 0x00000004030b7c36 */ /* 0x000fc80008000000 */
[----:B0-----:R-:W-:Y:S02]  /*07b0*/  IMAD.WIDE R12, R11, 0x4, R12 ;  /* 0x000000040b0c7825 */ /* 0x001fe400078e020c */
[----:B------:R-:W2:Y:S04]  /*07c0*/  LDG.E R11, desc[UR10][R14.64] ;  /* 0x0000000a0e0b7981 */ /* 0x000ea8000c1e1900 */
[----:B------:R-:W3:Y:S04]  /*07d0*/  LDG.E R8, desc[UR10][R12.64] ;  /* 0x0000000a0c087981 */ /* 0x000ee8000c1e1900 */
[----:B------:R-:W4:Y:S01]  /*07e0*/  LDG.E R17, desc[UR10][R12.64+0x4] ;  /* 0x0000040a0c117981 */ /* 0x000f22000c1e1900 */
[----:B------:R-:W-:Y:S01]  /*07f0*/  UIADD3 UR4, UPT, UPT, UR4, 0x2, URZ ;  /* 0x0000000204047890 */ /* 0x000fe2000fffe0ff */
[-C--:B--2---:R-:W-:Y:S01]  /*0800*/  FFMA R10, R11, R11.reuse, R10 ;  /* 0x0000000b0b0a7223 */ /* 0x084fe2000000000a */
[C---:B---3--:R-:W-:Y:S01]  /*0810*/  FFMA R16, R8.reuse, R11, R9 ;  /* 0x0000000b08107223 */ /* 0x048fe20000000009 */
[----:B------:R-:W-:-:S02]  /*0820*/  FFMA R18, R8, R8, R18 ;  /* 0x0000000808127223 */ /* 0x000fc40000000012 */
[C---:B------:R-:W-:Y:S01]  /*0830*/  FFMA R10, R11.reuse, R11, R10 ;  /* 0x0000000b0b0a7223 */ /* 0x040fe2000000000a */
[-C--:B----4-:R-:W-:Y:S01]  /*0840*/  FFMA R9, R11, R17.reuse, R16 ;  /* 0x000000110b097223 */ /* 0x090fe20000000010 */
[----:B------:R-:W-:-:S07]  /*0850*/  FFMA R18, R17, R17, R18 ;  /* 0x0000001111127223 */ /* 0x000fce0000000012 */
.L_x_7:
[----:B------:R-:W-:Y:S05]  /*0860*/  BRA.U !UP1, `(.L_x_5) ;  /* 0x0000000d09947547 */ /* 0x000fea000b800000 */
[----:B------:R-:W0:Y:S01]  /*0870*/  LDC.64 R12, c[0x0][0x380] ;  /* 0x0000e000ff0c7b82 */ /* 0x000e220000000a00 */
[----:B------:R-:W-:Y:S01]  /*0880*/  IADD3 R11, PT, PT, R3, UR4, RZ ;  /* 0x00000004030b7c10 */ /* 0x000fe2000fffe0ff */
[----:B------:R-:W2:Y:S04]  /*0890*/  LDG.E R15, desc[UR10][R14.64] ;  /* 0x0000000a0e0f7981 */ /* 0x000ea8000c1e1900 */
[----:B0-----:R-:W-:-:S06]  /*08a0*/  IMAD.WIDE R12, R11, 0x4, R12 ;  /* 0x000000040b0c7825 */ /* 0x001fcc00078e020c */
[----:B------:R-:W3:Y:S01]  /*08b0*/  LDG.E R12, desc[UR10][R12.64] ;  /* 0x0000000a0c0c7981 */ /* 0x000ee2000c1e1900 */
[C---:B--2---:R-:W-:Y:S01]  /*08c0*/  FFMA R10, R15.reuse, R15, R10 ;  /* 0x0000000f0f0a7223 */ /* 0x044fe2000000000a */
[-C--:B---3--:R-:W-:Y:S01]  /*08d0*/  FFMA R9, R15, R12.reuse, R9 ;  /* 0x0000000c0f097223 */ /* 0x088fe20000000009 */
[----:B------:R-:W-:Y:S01]  /*08e0*/  FFMA R18, R12, R12, R18 ;  /* 0x0000000c0c127223 */ /* 0x000fe20000000012 */
[----:B------:R-:W-:Y:S06]  /*08f0*/  BRA `(.L_x_5) ;  /* 0x0000000c00707947 */ /* 0x000fec0003800000 */
.L_x_2:
[----:B------:R-:W0:Y:S02]  /*0900*/  LDC.64 R12, c[0x0][0x398] ;  /* 0x0000e600ff0c7b82 */ /* 0x000e240000000a00 */
[----:B0-----:R-:W-:-:S04]  /*0910*/  LEA R12, P0, R11, R12, 0x2 ;  /* 0x0000000c0b0c7211 */ /* 0x001fc800078010ff */
[----:B------:R-:W-:-:S05]  /*0920*/  LEA.HI.X R13, R11, R13, R10, 0x2, P0 ;  /* 0x0000000d0b0d7211 */ /* 0x000fca00000f140a */
[----:B------:R0:W5:Y:S01]  /*0930*/  LDG.E R11, desc[UR10][R12.64] ;  /* 0x0000000a0c0b7981 */ /* 0x000162000c1e1900 */
[----:B------:R-:W-:Y:S02]  /*0940*/  VIADD R8, R6, 0xffffffff ;  /* 0xffffffff06087836 */ /* 0x000fe40000000000 */
[----:B------:R-:W-:Y:S02]  /*0950*/  HFMA2 R20, -RZ, RZ, 0, 0 ;  /* 0x00000000ff147431 */ /* 0x000fe400000001ff */
[----:B------:R-:W-:Y:S02]  /*0960*/  IMAD.MOV.U32 R10, RZ, RZ, RZ ;  /* 0x000000ffff0a7224 */ /* 0x000fe400078e00ff */
[----:B------:R-:W-:Y:S01]  /*0970*/  IMAD.MOV.U32 R18, RZ, RZ, RZ ;  /* 0x000000ffff127224 */ /* 0x000fe200078e00ff */
[C---:B------:R-:W-:Y:S01]  /*0980*/  LOP3.LUT R19, R8.reuse, 0xfffffff0, RZ, 0xc0, !PT ;  /* 0xfffffff008137812 */ /* 0x040fe200078ec0ff */
[----:B------:R-:W-:Y:S01]  /*0990*/  IMAD.MOV.U32 R9, RZ, RZ, RZ ;  /* 0x000000ffff097224 */ /* 0x000fe200078e00ff */
[----:B0-----:R-:W-:-:S07]  /*09a0*/  LOP3.LUT R8, R8, 0x3, RZ, 0xc0, !PT ;  /* 0x0000000308087812 */ /* 0x001fce00078ec0ff */
.L_x_13:
[----:B------:R-:W0:Y:S01]  /*09b0*/  LDC.64 R16, c[0x0][0x388] ;  /* 0x0000e200ff107b82 */ /* 0x000e220000000a00 */
[----:B------:R-:W-:-:S07]  /*09c0*/  IADD3 R21, PT, PT, R3, R20, RZ ;  /* 0x0000001403157210 */ /* 0x000fce0007ffe0ff */
[----:B------:R-:W1:Y:S01]  /*09d0*/  LDC.64 R14, c[0x0][0x380] ;  /* 0x0000e000ff0e7b82 */ /* 0x000e620000000a00 */
[----:B0-----:R-:W-:-:S06]  /*09e0*/  IMAD.WIDE.U32 R16, R20, 0x4, R16 ;  /* 0x0000000414107825 */ /* 0x001fcc00078e0010 */
[----:B------:R-:W2:Y:S01]  /*09f0*/  LDG.E R16, desc[UR10][R16.64] ;  /* 0x0000000a10107981 */ /* 0x000ea2000c1e1900 */
[----:B-1----:R-:W-:-:S05]  /*0a00*/  IMAD.WIDE R14, R21, 0x4, R14 ;  /* 0x00000004150e7825 */ /* 0x002fca00078e020e */
[----:B-----5:R0:W5:Y:S01]  /*0a10*/  LDG.E R21, desc[UR10][R14.64] ;  /* 0x0000000a0e157981 */ /* 0x020162000c1e1900 */
[----:B------:R-:W-:Y:S01]  /*0a20*/  VIADD R22, R6, 0xfffffffe ;  /* 0xfffffffe06167836 */ /* 0x000fe20000000000 */
[----:B------:R-:W-:-:S04]  /*0a30*/  MOV R23, 0x1 ;  /* 0x0000000100177802 */ /* 0x000fc80000000f00 */
[----:B------:R-:W-:Y:S01]  /*0a40*/  ISETP.GE.U32.AND P0, PT, R22, 0xf, PT ;  /* 0x0000000f1600780c */ /* 0x000fe20003f06070 */
[----:B------:R-:W-:Y:S02]  /*0a50*/  IMAD.MOV.U32 R22, RZ, RZ, RZ ;  /* 0x000000ffff167224 */ /* 0x000fe400078e00ff */
[----:B--2---:R-:W-:-:S04]  /*0a60*/  FADD R24, R11, -R16 ;  /* 0x800000100b187221 */ /* 0x004fc80000000000 */
[----:B------:R-:W-:-:S06]  /*0a70*/  FADD R24, |R24|, -RZ ;  /* 0x800000ff18187221 */ /* 0x000fcc0000000200 */
[----:B0-----:R-:W-:Y:S05]  /*0a80*/  @!P0 BRA `(.L_x_8) ;  /* 0x00000004005c8947 */ /* 0x001fea0003800000 */
[----:B------:R-:W-:Y:S02]  /*0a90*/  IMAD.MOV.U32 R22, RZ, RZ, RZ ;  /* 0x000000ffff167224 */ /* 0x000fe400078e00ff */
[----:B------:R-:W-:-:S07]  /*0aa0*/  IMAD.MOV.U32 R23, RZ, RZ, 0x1 ;  /* 0x00000001ff177424 */ /* 0x000fce00078e00ff */
.L_x_9:
[----:B------:R-:W-:-:S05]  /*0ab0*/  IMAD.WIDE R14, R23, 0x4, R12 ;  /* 0x00000004170e7825 */ /* 0x000fca00078e020c */
[----:B------:R-:W2:Y:S04]  /*0ac0*/  LDG.E R27, desc[UR10][R14.64] ;  /* 0x0000000a0e1b7981 */ /* 0x000ea8000c1e1900 */
[----:B------:R-:W3:Y:S04]  /*0ad0*/  LDG.E R29, desc[UR10][R14.64+0x4] ;  /* 0x0000040a0e1d7981 */ /* 0x000ee8000c1e1900 */
[----:B------:R-:W4:Y:S04]  /*0ae0*/  LDG.E R25, desc[UR10][R14.64+0x8] ;  /* 0x0000080a0e197981 */ /* 0x000f28000c1e1900 */
[----:B------:R-:W4:Y:S01]  /*0af0*/  LDG.E R17, desc[UR10][R14.64+0xc] ;  /* 0x00000c0a0e117981 */ /* 0x000f22000c1e1900 */
[C---:B--2---:R-:W-:Y:S01]  /*0b00*/  FADD R27, -R16.reuse, R27 ;  /* 0x0000001b101b7221 */ /* 0x044fe20000000100 */
[----:B---3--:R-:W-:-:S04]  /*0b10*/  FADD R29, -R16, R29 ;  /* 0x0000001d101d7221 */ /* 0x008fc80000000100 */
[----:B------:R-:W-:-:S04]  /*0b20*/  FSETP.GEU.AND P4, PT, |R27|, R24, PT ;  /* 0x000000181b00720b */ /* 0x000fc80003f8e200 */
[----:B------:R-:W-:Y:S01]  /*0b30*/  FSEL R24, |R27|, R24, !P4 ;  /* 0x000000181b187208 */ /* 0x000fe20006000200 */
[----:B----4-:R-:W-:Y:S02]  /*0b40*/  FADD R27, -R16, R25 ;  /* 0x00000019101b7221 */ /* 0x010fe40000000100 */
[----:B------:R-:W2:Y:S01]  /*0b50*/  LDG.E R25, desc[UR10][R14.64+0x10] ;  /* 0x0000100a0e197981 */ /* 0x000ea2000c1e1900 */
[----:B------:R-:W-:-:S04]  /*0b60*/  FSETP.GEU.AND P3, PT, |R29|, R24, PT ;  /* 0x000000181d00720b */ /* 0x000fc80003f6e200 */
[----:B------:R-:W-:Y:S02]  /*0b70*/  FSEL R24, |R29|, R24, !P3 ;  /* 0x000000181d187208 */ /* 0x000fe40005800200 */
[----:B------:R-:W3:Y:S02]  /*0b80*/  LDG.E R29, desc[UR10][R14.64+0x18] ;  /* 0x0000180a0e1d7981 */ /* 0x000ee4000c1e1900 */
[----:B------:R-:W-:-:S04]  /*0b90*/  FSETP.GEU.AND P1, PT, |R27|, R24, PT ;  /* 0x000000181b00720b */ /* 0x000fc80003f2e200 */
[----:B------:R-:W-:Y:S01]  /*0ba0*/  FSEL R24, |R27|, R24, !P1 ;  /* 0x000000181b187208 */ /* 0x000fe20004800200 */
[----:B------:R-:W-:Y:S02]  /*0bb0*/  FADD R27, -R16, R17 ;  /* 0x00000011101b7221 */ /* 0x000fe40000000100 */
[----:B------:R-:W4:Y:S03]  /*0bc0*/  LDG.E R17, desc[UR10][R14.64+0x14] ;  /* 0x0000140a0e117981 */ /* 0x000f26000c1e1900 */
[----:B------:R-:W-:-:S04]  /*0bd0*/  FSETP.GEU.AND P6, PT, |R27|, R24, PT ;  /* 0x000000181b00720b */ /* 0x000fc80003fce200 */
[----:B------:R-:W-:Y:S02]  /*0be0*/  FSEL R24, |R27|, R24, !P6 ;  /* 0x000000181b187208 */ /* 0x000fe40007000200 */
[----:B------:R-:W3:Y:S01]  /*0bf0*/  LDG.E R27, desc[UR10][R14.64+0x1c] ;  /* 0x00001c0a0e1b7981 */ /* 0x000ee2000c1e1900 */
[----:B------:R-:W-:Y:S01]  /*0c00*/  SEL R22, R23, R22, !P4 ;  /* 0x0000001617167207 */ /* 0x000fe20006000000 */
[----:B--2---:R-:W-:-:S05]  /*0c10*/  FADD R25, -R16, R25 ;  /* 0x0000001910197221 */ /* 0x004fca0000000100 */
[----:B------:R-:W-:-:S04]  /*0c20*/  FSETP.GEU.AND P5, PT, |R25|, R24, PT ;  /* 0x000000181900720b */ /* 0x000fc80003fae200 */
[----:B------:R-:W-:Y:S02]  /*0c30*/  FSEL R24, |R25|, R24, !P5 ;  /* 0x0000001819187208 */ /* 0x000fe40006800200 */
[----:B------:R-:W2:Y:S01]  /*0c40*/  LDG.E R25, desc[UR10][R14.64+0x24] ;  /* 0x0000240a0e197981 */ /* 0x000ea2000c1e1900 */
[----:B----4-:R-:W-:-:S05]  /*0c50*/  FADD R17, -R16, R17 ;  /* 0x0000001110117221 */ /* 0x010fca0000000100 */
[----:B------:R-:W-:-:S04]  /*0c60*/  FSETP.GEU.AND P0, PT, |R17|, R24, PT ;  /* 0x000000181100720b */ /* 0x000fc80003f0e200 */
[----:B------:R-:W-:Y:S02]  /*0c70*/  FSEL R24, |R17|, R24, !P0 ;  /* 0x0000001811187208 */ /* 0x000fe40004000200 */
[----:B------:R-:W4:Y:S01]  /*0c80*/  LDG.E R17, desc[UR10][R14.64+0x20] ;  /* 0x0000200a0e117981 */ /* 0x000f22000c1e1900 */
[C---:B---3--:R-:W-:Y:S01]  /*0c90*/  FADD R29, -R16.reuse, R29 ;  /* 0x0000001d101d7221 */ /* 0x048fe20000000100 */
[----:B------:R-:W-:-:S04]  /*0ca0*/  FADD R27, -R16, R27 ;  /* 0x0000001b101b7221 */ /* 0x000fc80000000100 */
[----:B------:R-:W-:-:S04]  /*0cb0*/  FSETP.GEU.AND P2, PT, |R29|, R24, PT ;  /* 0x000000181d00720b */ /* 0x000fc80003f4e200 */
[----:B------:R-:W-:Y:S02]  /*0cc0*/  FSEL R24, |R29|, R24, !P2 ;  /* 0x000000181d187208 */ /* 0x000fe40005000200 */
[----:B------:R-:W3:Y:S02]  /*0cd0*/  LDG.E R29, desc[UR10][R14.64+0x28] ;  /* 0x0000280a0e1d7981 */ /* 0x000ee4000c1e1900 */
[----:B------:R-:W-:-:S04]  /*0ce0*/  FSETP.GEU.AND P4, PT, |R27|, R24, PT ;  /* 0x000000181b00720b */ /* 0x000fc80003f8e200 */
[----:B------:R-:W-:Y:S02]  /*0cf0*/  FSEL R24, |R27|, R24, !P4 ;  /* 0x000000181b187208 */ /* 0x000fe40006000200 */
[----:B------:R-:W3:Y:S01]  /*0d00*/  LDG.E R27, desc[UR10][R14.64+0x2c] ;  /* 0x00002c0a0e1b7981 */ /* 0x000ee2000c1e1900 */
[C---:B------:R-:W-:Y:S01]  /*0d10*/  @!P3 IADD3 R22, PT, PT, R23.reuse, 0x1, RZ ;  /* 0x000000011716b810 */ /* 0x040fe20007ffe0ff */
[C---:B------:R-:W-:Y:S02]  /*0d20*/  @!P1 VIADD R22, R23.reuse, 0x2 ;  /* 0x0000000217169836 */ /* 0x040fe40000000000 */
[C---:B------:R-:W-:Y:S01]  /*0d30*/  @!P6 VIADD R22, R23.reuse, 0x3 ;  /* 0x000000031716e836 */ /* 0x040fe20000000000 */
[----:B------:R-:W-:Y:S01]  /*0d40*/  @!P5 IADD3 R22, PT, PT, R23, 0x4, RZ ;  /* 0x000000041716d810 */ /* 0x000fe20007ffe0ff */
[----:B----4-:R-:W-:-:S05]  /*0d50*/  FADD R17, -R16, R17 ;  /* 0x0000001110117221 */ /* 0x010fca0000000100 */
[----:B------:R-:W-:-:S04]  /*0d60*/  FSETP.GEU.AND P3, PT, |R17|, R24, PT ;  /* 0x000000181100720b */ /* 0x000fc80003f6e200 */
[----:B------:R-:W-:Y:S01]  /*0d70*/  FSEL R17, |R17|, R24, !P3 ;  /* 0x0000001811117208 */ /* 0x000fe20005800200 */
[C---:B--2---:R-:W-:Y:S01]  /*0d80*/  FADD R24, -R16.reuse, R25 ;  /* 0x0000001910187221 */ /* 0x044fe20000000100 */
[----:B---3--:R-:W-:Y:S01]  /*0d90*/  FADD R29, -R16, R29 ;  /* 0x0000001d101d7221 */ /* 0x008fe20000000100 */
[----:B------:R-:W2:Y:S03]  /*0da0*/  LDG.E R25, desc[UR10][R14.64+0x34] ;  /* 0x0000340a0e197981 */ /* 0x000ea6000c1e1900 */
[----:B------:R-:W-:-:S04]  /*0db0*/  FSETP.GEU.AND P1, PT, |R24|, R17, PT ;  /* 0x000000111800720b */ /* 0x000fc80003f2e200 */
[----:B------:R-:W-:Y:S02]  /*0dc0*/  FSEL R24, |R24|, R17, !P1 ;  /* 0x0000001118187208 */ /* 0x000fe40004800200 */
[----:B------:R-:W3:Y:S02]  /*0dd0*/  LDG.E R17, desc[UR10][R14.64+0x30] ;  /* 0x0000300a0e117981 */ /* 0x000ee4000c1e1900 */
[----:B------:R-:W-:Y:S01]  /*0de0*/  FSETP.GEU.AND P6, PT, |R29|, R24, PT ;  /* 0x000000181d00720b */ /* 0x000fe20003fce200 */
[----:B------:R-:W-:-:S03]  /*0df0*/  FADD R27, -R16, R27 ;  /* 0x0000001b101b7221 */ /* 0x000fc60000000100 */
[----:B------:R-:W-:Y:S02]  /*0e00*/  FSEL R24, |R29|, R24, !P6 ;  /* 0x000000181d187208 */ /* 0x000fe40007000200 */
[----:B------:R-:W4:Y:S02]  /*0e10*/  LDG.E R29, desc[UR10][R14.64+0x3c] ;  /* 0x00003c0a0e1d7981 */ /* 0x000f24000c1e1900 */
[----:B------:R-:W-:-:S04]  /*0e20*/  FSETP.GEU.AND P5, PT, |R27|, R24, PT ;  /* 0x000000181b00720b */ /* 0x000fc80003fae200 */
[----:B------:R-:W-:Y:S02]  /*0e30*/  FSEL R24, |R27|, R24, !P5 ;  /* 0x000000181b187208 */ /* 0x000fe40006800200 */
[----:B------:R0:W4:Y:S01]  /*0e40*/  LDG.E R27, desc[UR10][R14.64+0x38] ;  /* 0x0000380a0e1b7981 */ /* 0x000122000c1e1900 */
[C---:B------:R-:W-:Y:S02]  /*0e50*/  @!P0 VIADD R22, R23.reuse, 0x5 ;  /* 0x0000000517168836 */ /* 0x040fe40000000000 */
[C---:B------:R-:W-:Y:S01]  /*0e60*/  @!P2 VIADD R22, R23.reuse, 0x6 ;  /* 0x000000061716a836 */ /* 0x040fe20000000000 */
[C---:B------:R-:W-:Y:S01]  /*0e70*/  @!P4 IADD3 R22, PT, PT, R23.reuse, 0x7, RZ ;  /* 0x000000071716c810 */ /* 0x040fe20007ffe0ff */
[C---:B------:R-:W-:Y:S02]  /*0e80*/  @!P3 VIADD R22, R23.reuse, 0x8 ;  /* 0x000000081716b836 */ /* 0x040fe40000000000 */
[C---:B------:R-:W-:Y:S01]  /*0e90*/  @!P1 VIADD R22, R23.reuse, 0x9 ;  /* 0x0000000917169836 */ /* 0x040fe20000000000 */
[C---:B------:R-:W-:Y:S01]  /*0ea0*/  @!P6 IADD3 R22, PT, PT, R23.reuse, 0xa, RZ ;  /* 0x0000000a1716e810 */ /* 0x040fe20007ffe0ff */
[C---:B------:R-:W-:Y:S01]  /*0eb0*/  @!P5 VIADD R22, R23.reuse, 0xb ;  /* 0x0000000b1716d836 */ /* 0x040fe20000000000 */
[----:B0-----:R-:W-:Y:S01]  /*0ec0*/  IADD3 R15, PT, PT, R23, 0xf, RZ ;  /* 0x0000000f170f7810 */ /* 0x001fe20007ffe0ff */
[----:B---3--:R-:W-:-:S05]  /*0ed0*/  FADD R17, -R16, R17 ;  /* 0x0000001110117221 */ /* 0x008fca0000000100 */
[----:B------:R-:W-:-:S04]  /*0ee0*/  FSETP.GEU.AND P0, PT, |R17|, R24, PT ;  /* 0x000000181100720b */ /* 0x000fc80003f0e200 */
[----:B------:R-:W-:Y:S01]  /*0ef0*/  FSEL R17, |R17|, R24, !P0 ;  /* 0x0000001811117208 */ /* 0x000fe20004000200 */
[----:B--2---:R-:W-:-:S05]  /*0f00*/  FADD R24, -R16, R25 ;  /* 0x0000001910187221 */ /* 0x004fca0000000100 */
[----:B------:R-:W-:Y:S01]  /*0f10*/  FSETP.GEU.AND P2, PT, |R24|, R17, PT ;  /* 0x000000111800720b */ /* 0x000fe20003f4e200 */
[----:B----4-:R-:W-:-:S03]  /*0f20*/  FADD R14, -R16, R27 ;  /* 0x0000001b100e7221 */ /* 0x010fc60000000100 */
[----:B------:R-:W-:Y:S01]  /*0f30*/  FSEL R17, |R24|, R17, !P2 ;  /* 0x0000001118117208 */ /* 0x000fe20005000200 */
[----:B------:R-:W-:-:S03]  /*0f40*/  @!P0 VIADD R22, R23, 0xc ;  /* 0x0000000c17168836 */ /* 0x000fc60000000000 */
[----:B------:R-:W-:-:S05]  /*0f50*/  FSETP.GEU.AND P1, PT, |R14|, R17, PT ;  /* 0x000000110e00720b */ /* 0x000fca0003f2e200 */
[----:B------:R-:W-:Y:S01]  /*0f60*/  @!P2 VIADD R22, R23, 0xd ;  /* 0x0000000d1716a836 */ /* 0x000fe20000000000 */
[----:B------:R-:W-:Y:S01]  /*0f70*/  ISETP.NE.AND P2, PT, R15, R19, PT ;  /* 0x000000130f00720c */ /* 0x000fe20003f45270 */
[----:B------:R-:W-:Y:S01]  /*0f80*/  FADD R29, -R16, R29 ;  /* 0x0000001d101d7221 */ /* 0x000fe20000000100 */
[----:B------:R-:W-:-:S04]  /*0f90*/  FSEL R14, |R14|, R17, !P1 ;  /* 0x000000110e0e7208 */ /* 0x000fc80004800200 */
[-C--:B------:R-:W-:Y:S01]  /*0fa0*/  FSETP.GEU.AND P0, PT, |R29|, R14.reuse, PT ;  /* 0x0000000e1d00720b */ /* 0x080fe20003f0e200 */
[C---:B------:R-:W-:Y:S01]  /*0fb0*/  @!P1 VIADD R22, R23.reuse, 0xe ;  /* 0x0000000e17169836 */ /* 0x040fe20000000000 */
[----:B------:R-:W-:Y:S02]  /*0fc0*/  IADD3 R23, PT, PT, R23, 0x10, RZ ;  /* 0x0000001017177810 */ /* 0x000fe40007ffe0ff */
[----:B------:R-:W-:Y:S02]  /*0fd0*/  FSEL R24, |R29|, R14, !P0 ;  /* 0x0000000e1d187208 */ /* 0x000fe40004000200 */
[----:B------:R-:W-:Y:S01]  /*0fe0*/  SEL R22, R15, R22, !P0 ;  /* 0x000000160f167207 */ /* 0x000fe20004000000 */
[----:B------:R-:W-:Y:S06]  /*0ff0*/  @P2 BRA `(.L_x_9) ;  /* 0xfffffff800ac2947 */ /* 0x000fec000383ffff */
.L_x_8:
[----:B------:R-:W-:-:S05]  /*1000*/  VIADD R17, R6, 0xffffffff ;  /* 0xffffffff06117836 */ /* 0x000fca0000000000 */
[----:B------:R-:W-:-:S13]  /*1010*/  LOP3.LUT P0, RZ, R17, 0xf, RZ, 0xc0, !PT ;  /* 0x0000000f11ff7812 */ /* 0x000fda000780c0ff */
[----:B------:R-:W-:Y:S05]  /*1020*/  @!P0 BRA `(.L_x_10) ;  /* 0x0000000400788947 */ /* 0x000fea0003800000 */
[C---:B------:R-:W-:Y:S02]  /*1030*/  LOP3.LUT R14, R17.reuse, 0xf, RZ, 0xc0, !PT ;  /* 0x0000000f110e7812 */ /* 0x040fe400078ec0ff */
[----:B------:R-:W-:-:S03]  /*1040*/  LOP3.LUT P0, RZ, R17, 0x7, RZ, 0xc0, !PT ;  /* 0x0000000711ff7812 */ /* 0x000fc6000780c0ff */
[----:B------:R-:W-:-:S05]  /*1050*/  VIADD R14, R14, 0xffffffff ;  /* 0xffffffff0e0e7836 */ /* 0x000fca0000000000 */
[----:B------:R-:W-:-:S13]  /*1060*/  ISETP.GE.U32.AND P1, PT, R14, 0x7, PT ;  /* 0x000000070e00780c */ /* 0x000fda0003f26070 */
[----:B------:R-:W-:Y:S05]  /*1070*/  @!P1 BRA `(.L_x_11) ;  /* 0x0000000000a89947 */ /* 0x000fea0003800000 */
[----:B------:R-:W-:-:S05]  /*1080*/  IMAD.WIDE R14, R23, 0x4, R12 ;  /* 0x00000004170e7825 */ /* 0x000fca00078e020c */
[----:B------:R-:W2:Y:S04]  /*1090*/  LDG.E R25, desc[UR10][R14.64] ;  /* 0x0000000a0e197981 */ /* 0x000ea8000c1e1900 */
[----:B------:R-:W3:Y:S01]  /*10a0*/  LDG.E R29, desc[UR10][R14.64+0xc] ;  /* 0x00000c0a0e1d7981 */ /* 0x000ee2000c1e1900 */
[----:B--2---:R-:W-:-:S03]  /*10b0*/  FADD R27, -R16, R25 ;  /* 0x00000019101b7221 */ /* 0x004fc60000000100 */
[----:B------:R-:W2:Y:S02]  /*10c0*/  LDG.E R25, desc[UR10][R14.64+0x4] ;  /* 0x0000040a0e197981 */ /* 0x000ea4000c1e1900 */
[----:B------:R-:W-:-:S04]  /*10d0*/  FSETP.GEU.AND P5, PT, |R27|, R24, PT ;  /* 0x000000181b00720b */ /* 0x000fc80003fae200 */
[----:B------:R-:W-:Y:S02]  /*10e0*/  FSEL R26, |R27|, R24, !P5 ;  /* 0x000000181b1a7208 */ /* 0x000fe40006800200 */
[----:B------:R-:W4:Y:S04]  /*10f0*/  LDG.E R24, desc[UR10][R14.64+0x8] ;  /* 0x0000080a0e187981 */ /* 0x000f28000c1e1900 */
[----:B------:R-:W4:Y:S01]  /*1100*/  LDG.E R27, desc[UR10][R14.64+0x10] ;  /* 0x0000100a0e1b7981 */ /* 0x000f22000c1e1900 */
[C---:B---3--:R-:W-:Y:S01]  /*1110*/  FADD R29, -R16.reuse, R29 ;  /* 0x0000001d101d7221 */ /* 0x048fe20000000100 */
[----:B--2---:R-:W-:-:S05]  /*1120*/  FADD R25, -R16, R25 ;  /* 0x0000001910197221 */ /* 0x004fca0000000100 */
[----:B------:R-:W-:Y:S01]  /*1130*/  FSETP.GEU.AND P6, PT, |R25|, R26, PT ;  /* 0x0000001a1900720b */ /* 0x000fe20003fce200 */
[----:B----4-:R-:W-:-:S03]  /*1140*/  FADD R24, -R16, R24 ;  /* 0x0000001810187221 */ /* 0x010fc60000000100 */
[----:B------:R-:W-:-:S04]  /*1150*/  FSEL R25, |R25|, R26, !P6 ;  /* 0x0000001a19197208 */ /* 0x000fc80007000200 */
[----:B------:R-:W-:-:S04]  /*1160*/  FSETP.GEU.AND P4, PT, |R24|, R25, PT ;  /* 0x000000191800720b */ /* 0x000fc80003f8e200 */
[----:B------:R-:W-:Y:S01]  /*1170*/  FSEL R24, |R24|, R25, !P4 ;  /* 0x0000001918187208 */ /* 0x000fe20006000200 */
[----:B------:R-:W-:Y:S01]  /*1180*/  FADD R27, -R16, R27 ;  /* 0x0000001b101b7221 */ /* 0x000fe20000000100 */
[----:B------:R-:W2:Y:S02]  /*1190*/  LDG.E R25, desc[UR10][R14.64+0x18] ;  /* 0x0000180a0e197981 */ /* 0x000ea4000c1e1900 */
[----:B------:R-:W-:-:S04]  /*11a0*/  FSETP.GEU.AND P3, PT, |R29|, R24, PT ;  /* 0x000000181d00720b */ /* 0x000fc80003f6e200 */
[----:B------:R-:W-:Y:S02]  /*11b0*/  FSEL R24, |R29|, R24, !P3 ;  /* 0x000000181d187208 */ /* 0x000fe40005800200 */
[----:B------:R-:W3:Y:S02]  /*11c0*/  LDG.E R29, desc[UR10][R14.64+0x14] ;  /* 0x0000140a0e1d7981 */ /* 0x000ee4000c1e1900 */
[----:B------:R-:W-:-:S04]  /*11d0*/  FSETP.GEU.AND P1, PT, |R27|, R24, PT ;  /* 0x000000181b00720b */ /* 0x000fc80003f2e200 */
[----:B------:R-:W-:Y:S02]  /*11e0*/  FSEL R24, |R27|, R24, !P1 ;  /* 0x000000181b187208 */ /* 0x000fe40004800200 */
[----:B------:R-:W4:Y:S01]  /*11f0*/  LDG.E R27, desc[UR10][R14.64+0x1c] ;  /* 0x00001c0a0e1b7981 */ /* 0x000f22000c1e1900 */
[C---:B------:R-:W-:Y:S02]  /*1200*/  SEL R22, R23.reuse, R22, !P5 ;  /* 0x0000001617167207 */ /* 0x040fe40006800000 */
[C---:B------:R-:W-:Y:S01]  /*1210*/  @!P6 IADD3 R22, PT, PT, R23.reuse, 0x1, RZ ;  /* 0x000000011716e810 */ /* 0x040fe20007ffe0ff */
[C---:B------:R-:W-:Y:S02]  /*1220*/  @!P4 VIADD R22, R23.reuse, 0x2 ;  /* 0x000000021716c836 */ /* 0x040fe40000000000 */
[C---:B------:R-:W-:Y:S01]  /*1230*/  @!P3 VIADD R22, R23.reuse, 0x3 ;  /* 0x000000031716b836 */ /* 0x040fe20000000000 */
[----:B------:R-:W-:Y:S01]  /*1240*/  @!P1 IADD3 R22, PT, PT, R23, 0x4, RZ ;  /* 0x0000000417169810 */ /* 0x000fe20007ffe0ff */
[C---:B--2---:R-:W-:Y:S01]  /*1250*/  FADD R25, -R16.reuse, R25 ;  /* 0x0000001910197221 */ /* 0x044fe20000000100 */
[----:B---3--:R-:W-:-:S05]  /*1260*/  FADD R29, -R16, R29 ;  /* 0x0000001d101d7221 */ /* 0x008fca0000000100 */
[----:B------:R-:W-:-:S04]  /*1270*/  FSETP.GEU.AND P2, PT, |R29|, R24, PT ;  /* 0x000000181d00720b */ /* 0x000fc80003f4e200 */
[----:B------:R-:W-:Y:S01]  /*1280*/  FSEL R24, |R29|, R24, !P2 ;  /* 0x000000181d187208 */ /* 0x000fe20005000200 */
[----:B----4-:R-:W-:-:S03]  /*1290*/  FADD R27, -R16, R27 ;  /* 0x0000001b101b7221 */ /* 0x010fc60000000100 */
[----:B------:R-:W-:-:S04]  /*12a0*/  FSETP.GEU.AND P5, PT, |R25|, R24, PT ;  /* 0x000000181900720b */ /* 0x000fc80003fae200 */
[----:B------:R-:W-:-:S04]  /*12b0*/  FSEL R24, |R25|, R24, !P5 ;  /* 0x0000001819187208 */ /* 0x000fc80006800200 */
[----:B------:R-:W-:Y:S01]  /*12c0*/  FSETP.GEU.AND P3, PT, |R27|, R24, PT ;  /* 0x000000181b00720b */ /* 0x000fe20003f6e200 */
[----:B------:R-:W-:-:S04]  /*12d0*/  @!P2 VIADD R22, R23, 0x5 ;  /* 0x000000051716a836 */ /* 0x000fc80000000000 */
[----:B------:R-:W-:Y:S01]  /*12e0*/  @!P5 VIADD R22, R23, 0x6 ;  /* 0x000000061716d836 */ /* 0x000fe20000000000 */
[----:B------:R-:W-:-:S07]  /*12f0*/  FSEL R24, |R27|, R24, !P3 ;  /* 0x000000181b187208 */ /* 0x000fce0005800200 */
[C---:B------:R-:W-:Y:S01]  /*1300*/  @!P3 IADD3 R22, PT, PT, R23.reuse, 0x7, RZ ;  /* 0x000000071716b810 */ /* 0x040fe20007ffe0ff */
[----:B------:R-:W-:-:S07]  /*1310*/  VIADD R23, R23, 0x8 ;  /* 0x0000000817177836 */ /* 0x000fce0000000000 */
.L_x_11:
[----:B------:R-:W-:Y:S05]  /*1320*/  @!P0 BRA `(.L_x_10) ;  /* 0x0000000000b88947 */ /* 0x000fea0003800000 */
[----:B------:R-:W-:Y:S02]  /*1330*/  LOP3.LUT R17, R17, 0x7, RZ, 0xc0, !PT ;  /* 0x0000000711117812 */ /* 0x000fe400078ec0ff */
[----:B------:R-:W-:-:S03]  /*1340*/  ISETP.NE.AND P1, PT, R8, RZ, PT ;  /* 0x000000ff0800720c */ /* 0x000fc60003f25270 */
[----:B------:R-:W-:-:S05]  /*1350*/  VIADD R17, R17, 0xffffffff ;  /* 0xffffffff11117836 */ /* 0x000fca0000000000 */
[----:B------:R-:W-:-:S13]  /*1360*/  ISETP.GE.U32.AND P0, PT, R17, 0x3, PT ;  /* 0x000000031100780c */ /* 0x000fda0003f06070 */
[----:B------:R-:W-:Y:S05]  /*1370*/  @!P0 BRA `(.L_x_12) ;  /* 0x0000000000588947 */ /* 0x000fea0003800000 */
[----:B------:R-:W-:-:S05]  /*1380*/  IMAD.WIDE R14, R23, 0x4, R12 ;  /* 0x00000004170e7825 */ /* 0x000fca00078e020c */
[----:B------:R-:W2:Y:S04]  /*1390*/  LDG.E R27, desc[UR10][R14.64] ;  /* 0x0000000a0e1b7981 */ /* 0x000ea8000c1e1900 */
[----:B------:R-:W3:Y:S04]  /*13a0*/  LDG.E R29, desc[UR10][R14.64+0x4] ;  /* 0x0000040a0e1d7981 */ /* 0x000ee8000c1e1900 */
[----:B------:R-:W4:Y:S04]  /*13b0*/  LDG.E R17, desc[UR10][R14.64+0x8] ;  /* 0x0000080a0e117981 */ /* 0x000f28000c1e1900 */
[----:B------:R-:W4:Y:S01]  /*13c0*/  LDG.E R25, desc[UR10][R14.64+0xc] ;  /* 0x00000c0a0e197981 */ /* 0x000f22000c1e1900 */
[C---:B--2---:R-:W-:Y:S01]  /*13d0*/  FADD R27, -R16.reuse, R27 ;  /* 0x0000001b101b7221 */ /* 0x044fe20000000100 */
[----:B---3--:R-:W-:-:S04]  /*13e0*/  FADD R29, -R16, R29 ;  /* 0x0000001d101d7221 */ /* 0x008fc80000000100 */
[----:B------:R-:W-:Y:S01]  /*13f0*/  FSETP.GEU.AND P0, PT, |R27|, R24, PT ;  /* 0x000000181b00720b */ /* 0x000fe20003f0e200 */
[----:B----4-:R-:W-:-:S03]  /*1400*/  FADD R17, -R16, R17 ;  /* 0x0000001110117221 */ /* 0x010fc60000000100 */
[----:B------:R-:W-:Y:S02]  /*1410*/  FSEL R24, |R27|, R24, !P0 ;  /* 0x000000181b187208 */ /* 0x000fe40004000200 */
[----:B------:R-:W-:Y:S01]  /*1420*/  SEL R22, R23, R22, !P0 ;  /* 0x0000001617167207 */ /* 0x000fe20004000000 */
[----:B------:R-:W-:Y:S01]  /*1430*/  FADD R25, -R16, R25 ;  /* 0x0000001910197221 */ /* 0x000fe20000000100 */
[----:B------:R-:W-:-:S04]  /*1440*/  FSETP.GEU.AND P2, PT, |R29|, R24, PT ;  /* 0x000000181d00720b */ /* 0x000fc80003f4e200 */
[----:B------:R-:W-:-:S04]  /*1450*/  FSEL R24, |R29|, R24, !P2 ;  /* 0x000000181d187208 */ /* 0x000fc80005000200 */
[----:B------:R-:W-:-:S04]  /*1460*/  FSETP.GEU.AND P3, PT, |R17|, R24, PT ;  /* 0x000000181100720b */ /* 0x000fc80003f6e200 */
[----:B------:R-:W-:Y:S02]  /*1470*/  FSEL R24, |R17|, R24, !P3 ;  /* 0x0000001811187208 */ /* 0x000fe40005800200 */
[----:B------:R-:W-:Y:S02]  /*1480*/  @!P2 IADD3 R22, PT, PT, R23, 0x1, RZ ;  /* 0x000000011716a810 */ /* 0x000fe40007ffe0ff */
[----:B------:R-:W-:-:S04]  /*1490*/  FSETP.GEU.AND P4, PT, |R25|, R24, PT ;  /* 0x000000181900720b */ /* 0x000fc80003f8e200 */
[----:B------:R-:W-:Y:S01]  /*14a0*/  FSEL R24, |R25|, R24, !P4 ;  /* 0x0000001819187208 */ /* 0x000fe20006000200 */
[----:B------:R-:W-:-:S08]  /*14b0*/  @!P3 VIADD R22, R23, 0x2 ;  /* 0x000000021716b836 */ /* 0x000fd00000000000 */
[C---:B------:R-:W-:Y:S01]  /*14c0*/  @!P4 VIADD R22, R23.reuse, 0x3 ;  /* 0x000000031716c836 */ /* 0x040fe20000000000 */
[----:B------:R-:W-:-:S07]  /*14d0*/  IADD3 R23, PT, PT, R23, 0x4, RZ ;  /* 0x0000000417177810 */ /* 0x000fce0007ffe0ff */
.L_x_12:
[----:B------:R-:W-:Y:S05]  /*14e0*/  @!P1 BRA `(.L_x_10) ;  /* 0x0000000000489947 */ /* 0x000fea0003800000 */
[----:B------:R-:W-:-:S05]  /*14f0*/  IMAD.WIDE R14, R23, 0x4, R12 ;  /* 0x00000004170e7825 */ /* 0x000fca00078e020c */
[----:B------:R-:W2:Y:S01]  /*1500*/  LDG.E R17, desc[UR10][R14.64] ;  /* 0x0000000a0e117981 */ /* 0x000ea2000c1e1900 */
[----:B------:R-:W-:Y:S01]  /*1510*/  ISETP.NE.AND P1, PT, R8, 0x1, PT ;  /* 0x000000010800780c */ /* 0x000fe20003f25270 */
[----:B--2---:R-:W-:-:S05]  /*1520*/  FADD R17, -R16, R17 ;  /* 0x0000001110117221 */ /* 0x004fca0000000100 */
[----:B------:R-:W-:-:S04]  /*1530*/  FSETP.GEU.AND P0, PT, |R17|, R24, PT ;  /* 0x000000181100720b */ /* 0x000fc80003f0e200 */
[----:B------:R-:W-:Y:S02]  /*1540*/  FSEL R24, |R17|, R24, !P0 ;  /* 0x0000001811187208 */ /* 0x000fe40004000200 */
[----:B------:R-:W-:Y:S01]  /*1550*/  SEL R22, R23, R22, !P0 ;  /* 0x0000001617167207 */ /* 0x000fe20004000000 */
[----:B------:R-:W-:Y:S06]  /*1560*/  @!P1 BRA `(.L_x_10) ;  /* 0x0000000000289947 */ /* 0x000fec0003800000 */
[----:B------:R-:W-:Y:S01]  /*1570*/  ISETP.NE.AND P1, PT, R8, 0x2, PT ;  /* 0x000000020800780c */ /* 0x000fe20003f25270 */
[----:B------:R-:W2:-:S12]  /*1580*/  LDG.E R17, desc[UR10][R14.64+0x4] ;  /* 0x0000040a0e117981 */ /* 0x000e98000c1e1900 */
[----:B------:R-:W3:Y:S01]  /*1590*/  @P1 LDG.E R25, desc[UR10][R14.64+0x8] ;  /* 0x0000080a0e191981 */ /* 0x000ee2000c1e1900 */
[----:B--2---:R-:W-:-:S05]  /*15a0*/  FADD R17, -R16, R17 ;  /* 0x0000001110117221 */ /* 0x004fca0000000100 */
[----:B------:R-:W-:-:S04]  /*15b0*/  FSETP.GEU.AND P0, PT, |R17|, R24, PT ;  /* 0x000000181100720b */ /* 0x000fc80003f0e200 */
[----:B------:R-:W-:Y:S01]  /*15c0*/  FSEL R24, |R17|, R24, !P0 ;  /* 0x0000001811187208 */ /* 0x000fe20004000200 */
[----:B---3--:R-:W-:-:S05]  /*15d0*/  @P1 FADD R25, -R16, R25 ;  /* 0x0000001910191221 */ /* 0x008fca0000000100 */
[----:B------:R-:W-:-:S03]  /*15e0*/  FSETP.GEU.OR P2, PT, |R25|, R24, !P1 ;  /* 0x000000181900720b */ /* 0x000fc60004f4e600 */
[----:B------:R-:W-:-:S10]  /*15f0*/  @!P0 VIADD R22, R23, 0x1 ;  /* 0x0000000117168836 */ /* 0x000fd40000000000 */
[----:B------:R-:W-:-:S07]  /*1600*/  @!P2 VIADD R22, R23, 0x2 ;  /* 0x000000021716a836 */ /* 0x000fce0000000000 */
.L_x_10:
[----:B------:R-:W0:Y:S01]  /*1610*/  LDC.64 R14, c[0x0][0x390] ;  /* 0x0000e400ff0e7b82 */ /* 0x000e220000000a00 */
[----:B------:R-:W-:Y:S01]  /*1620*/  IADD3 R17, PT, PT, R7, R22, RZ ;  /* 0x0000001607117210 */ /* 0x000fe20007ffe0ff */
[----:B------:R-:W1:Y:S04]  /*1630*/  LDCU UR4, c[0x0][0x3b8] ;  /* 0x00007700ff0477ac */ /* 0x000e680008000800 */
[----:B0-----:R-:W-:-:S06]  /*1640*/  IMAD.WIDE R14, R17, 0x4, R14 ;  /* 0x00000004110e7825 */ /* 0x001fcc00078e020e */
[----:B------:R-:W2:Y:S01]  /*1650*/  LDG.E R14, desc[UR10][R14.64] ;  /* 0x0000000a0e0e7981 */ /* 0x000ea2000c1e1900 */
[----:B------:R-:W-:Y:S02]  /*1660*/  VIADD R20, R20, 0x1 ;  /* 0x0000000114147836 */ /* 0x000fe40000000000 */
[----:B-----5:R-:W-:-:S03]  /*1670*/  FFMA R18, R21, R21, R18 ;  /* 0x0000001515127223 */ /* 0x020fc60000000012 */
[----:B-1----:R-:W-:Y:S01]  /*1680*/  ISETP.NE.AND P0, PT, R20, UR4, PT ;  /* 0x0000000414007c0c */ /* 0x002fe2000bf05270 */
[-C--:B--2---:R-:W-:Y:S01]  /*1690*/  FFMA R9, R21, R14.reuse, R9 ;  /* 0x0000000e15097223 */ /* 0x084fe20000000009 */
[----:B------:R-:W-:-:S11]  /*16a0*/  FFMA R10, R14, R14, R10 ;  /* 0x0000000e0e0a7223 */ /* 0x000fd6000000000a */
[----:B------:R-:W-:Y:S05]  /*16b0*/  @P0 BRA `(.L_x_13) ;  /* 0xfffffff000bc0947 */ /* 0x000fea000383ffff */
.L_x_5:
[----:B------:R-:W-:Y:S01]  /*16c0*/  VIADD R8, R18, 0xf3000000 ;  /* 0xf300000012087836 */ /* 0x000fe20000000000 */
[----:B------:R0:W1:Y:S01]  /*16d0*/  MUFU.RSQ R13, R18 ;  /* 0x00000012000d7308 */ /* 0x0000620000001400 */
[----:B------:R-:W-:Y:S03]  /*16e0*/  BSSY.RECONVERGENT B0, `(.L_x_14) ;  /* 0x000000b000007945 */ /* 0x000fe60003800200 */
[----:B------:R-:W-:-:S13]  /*16f0*/  ISETP.GT.U32.AND P0, PT, R8, 0x727fffff, PT ;  /* 0x727fffff0800780c */ /* 0x000fda0003f04070 */
[----:B01----:R-:W-:Y:S05]  /*1700*/  @!P0 BRA `(.L_x_15) ;  /* 0x0000000000108947 */ /* 0x003fea0003800000 */
[----:B------:R-:W-:-:S07]  /*1710*/  MOV R16, 0x1730 ;  /* 0x0000173000107802 */ /* 0x000fce0000000f00 */
[----:B------:R-:W-:Y:S05]  /*1720*/  CALL.REL.NOINC `($__internal_0_$__cuda_sm20_sqrt_rn_f32_slowpath) ;  /* 0x0000000800087944 */ /* 0x000fea0003c00000 */
[----:B------:R-:W-:Y:S01]  /*1730*/  MOV R8, R11 ;  /* 0x0000000b00087202 */ /* 0x000fe20000000f00 */
[----:B------:R-:W-:Y:S06]  /*1740*/  BRA `(.L_x_16) ;  /* 0x0000000000107947 */ /* 0x000fec0003800000 */
.L_x_15:
[C---:B------:R-:W-:Y:S01]  /*1750*/  FMUL.FTZ R11, R13.reuse, R18 ;  /* 0x000000120d0b7220 */ /* 0x040fe20000410000 */
[----:B------:R-:W-:-:S03]  /*1760*/  FMUL.FTZ R12, R13, 0.5 ;  /* 0x3f0000000d0c7820 */ /* 0x000fc60000410000 */
[----:B------:R-:W-:-:S04]  /*1770*/  FFMA R8, -R11, R11, R18 ;  /* 0x0000000b0b087223 */ /* 0x000fc80000000112 */
[----:B------:R-:W-:-:S07]  /*1780*/  FFMA R8, R8, R12, R11 ;  /* 0x0000000c08087223 */ /* 0x000fce000000000b */
.L_x_16:
[----:B------:R-:W-:Y:S05]  /*1790*/  BSYNC.RECONVERGENT B0 ;  /* 0x0000000000007941 */ /* 0x000fea0003800200 */
.L_x_14:
[----:B------:R-:W-:Y:S01]  /*17a0*/  VIADD R11, R10, 0xf3000000 ;  /* 0xf30000000a0b7836 */ /* 0x000fe20000000000 */
[----:B------:R0:W1:Y:S04]  /*17b0*/  MUFU.RSQ R13, R10 ;  /* 0x0000000a000d7308 */ /* 0x0000680000001400 */
[----:B------:R-:W-:-:S13]  /*17c0*/  ISETP.GT.U32.AND P0, PT, R11, 0x727fffff, PT ;  /* 0x727fffff0b00780c */ /* 0x000fda0003f04070 */
[----:B01----:R-:W-:Y:S05]  /*17d0*/  @!P0 BRA `(.L_x_17) ;  /* 0x0000000000188947 */ /* 0x003fea0003800000 */
[----:B------:R-:W-:Y:S01]  /*17e0*/  BSSY.RECONVERGENT B0, `(.L_x_18) ;  /* 0x0000004000007945 */ /* 0x000fe20003800200 */
[----:B------:R-:W-:Y:S01]  /*17f0*/  IMAD.MOV.U32 R18, RZ, RZ, R10 ;  /* 0x000000ffff127224 */ /* 0x000fe200078e000a */
[----:B------:R-:W-:-:S07]  /*1800*/  MOV R16, 0x1820 ;  /* 0x0000182000107802 */ /* 0x000fce0000000f00 */
[----:B------:R-:W-:Y:S05]  /*1810*/  CALL.REL.NOINC `($__internal_0_$__cuda_sm20_sqrt_rn_f32_slowpath) ;  /* 0x0000000400cc7944 */ /* 0x000fea0003c00000 */
[----:B------:R-:W-:Y:S05]  /*1820*/  BSYNC.RECONVERGENT B0 ;  /* 0x0000000000007941 */ /* 0x000fea0003800200 */
.L_x_18:
[----:B------:R-:W-:Y:S05]  /*1830*/  BRA `(.L_x_19) ;  /* 0x0000000000107947 */ /* 0x000fea0003800000 */
.L_x_17:
[C---:B------:R-:W-:Y:S01]  /*1840*/  FMUL.FTZ R11, R13.reuse, R10 ;  /* 0x0000000a0d0b7220 */ /* 0x040fe20000410000 */
[----:B------:R-:W-:-:S03]  /*1850*/  FMUL.FTZ R12, R13, 0.5 ;  /* 0x3f0000000d0c7820 */ /* 0x000fc60000410000 */
[----:B------:R-:W-:-:S04]  /*1860*/  FFMA R10, -R11, R11, R10 ;  /* 0x0000000b0b0a7223 */ /* 0x000fc8000000010a */
[----:B------:R-:W-:-:S07]  /*1870*/  FFMA R11, R10, R12, R11 ;  /* 0x0000000c0a0b7223 */ /* 0x000fce000000000b */
.L_x_19:
[----:B------:R-:W-:Y:S01]  /*1880*/  FMUL R12, R11, R8 ;  /* 0x000000080b0c7220 */ /* 0x000fe20000400000 */
[----:B------:R-:W-:Y:S03]  /*1890*/  BSSY.RECONVERGENT B0, `(.L_x_20) ;  /* 0x000000d000007945 */ /* 0x000fe60003800200 */
[----:B------:R-:W0:Y:S08]  /*18a0*/  MUFU.RCP R8, R12 ;  /* 0x0000000c00087308 */ /* 0x000e300000001000 */
[----:B------:R-:W1:Y:S01]  /*18b0*/  FCHK P0, R9, R12 ;  /* 0x0000000c09007302 */ /* 0x000e620000000000 */
[----:B0-----:R-:W-:-:S04]  /*18c0*/  FFMA R11, -R12, R8, 1 ;  /* 0x3f8000000c0b7423 */ /* 0x001fc80000000108 */
[----:B------:R-:W-:-:S04]  /*18d0*/  FFMA R8, R8, R11, R8 ;  /* 0x0000000b08087223 */ /* 0x000fc80000000008 */
[----:B------:R-:W-:-:S04]  /*18e0*/  FFMA R10, R8, R9, RZ ;  /* 0x00000009080a7223 */ /* 0x000fc800000000ff */
[----:B------:R-:W-:-:S04]  /*18f0*/  FFMA R11, -R12, R10, R9 ;  /* 0x0000000a0c0b7223 */ /* 0x000fc80000000109 */
[----:B------:R-:W-:Y:S01]  /*1900*/  FFMA R11, R8, R11, R10 ;  /* 0x0000000b080b7223 */ /* 0x000fe2000000000a */
[----:B-1----:R-:W-:Y:S06]  /*1910*/  @!P0 BRA `(.L_x_21) ;  /* 0x0000000000108947 */ /* 0x002fec0003800000 */
[----:B------:R-:W-:Y:S02]  /*1920*/  MOV R8, R12 ;  /* 0x0000000c00087202 */ /* 0x000fe40000000f00 */
[----:B------:R-:W-:-:S07]  /*1930*/  MOV R10, 0x1950 ;  /* 0x00001950000a7802 */ /* 0x000fce0000000f00 */
[----:B------:R-:W-:Y:S05]  /*1940*/  CALL.REL.NOINC `($__internal_1_$__cuda_sm3x_div_rn_noftz_f32_slowpath) ;  /* 0x0000000400d87944 */ /* 0x000fea0003c00000 */
[----:B------:R-:W-:-:S07]  /*1950*/  IMAD.MOV.U32 R11, RZ, RZ, R8 ;  /* 0x000000ffff0b7224 */ /* 0x000fce00078e0008 */
.L_x_21:
[----:B------:R-:W-:Y:S05]  /*1960*/  BSYNC.RECONVERGENT B0 ;  /* 0x0000000000007941 */ /* 0x000fea0003800200 */
.L_x_20:
[----:B------:R-:W0:Y:S01]  /*1970*/  LDCU UR4, c[0x0][0x3bc] ;  /* 0x00007780ff0477ac */ /* 0x000e220008000800 */
[----:B------:R-:W-:Y:S01]  /*1980*/  VIADD R8, R4, 0x1 ;  /* 0x0000000104087836 */ /* 0x000fe20000000000 */
[CC--:B------:R-:W-:Y:S02]  /*1990*/  FSETP.GT.AND P0, PT, R11.reuse, R2.reuse, PT ;  /* 0x000000020b00720b */ /* 0x0c0fe40003f04000 */
[----:B------:R-:W-:Y:S02]  /*19a0*/  IADD3 R6, PT, PT, R6, R7, RZ ;  /* 0x0000000706067210 */ /* 0x000fe40007ffe0ff */
[----:B------:R-:W-:Y:S02]  /*19b0*/  FSEL R2, R11, R2, P0 ;  /* 0x000000020b027208 */ /* 0x000fe40000000000 */
[----:B------:R-:W-:Y:S02]  /*19c0*/  SEL R5, R4, R5, P0 ;  /* 0x0000000504057207 */ /* 0x000fe40000000000 */
[----:B0-----:R-:W-:-:S13]  /*19d0*/  ISETP.NE.AND P1, PT, R8, UR4, PT ;  /* 0x0000000408007c0c */ /* 0x001fda000bf25270 */
[----:B------:R-:W-:Y:S05]  /*19e0*/  @!P1 BRA `(.L_x_22) ;  /* 0x0000000400389947 */ /* 0x000fea0003800000 */
[----:B------:R-:W-:Y:S02]  /*19f0*/  IMAD.MOV.U32 R11, RZ, RZ, R6 ;  /* 0x000000ffff0b7224 */ /* 0x000fe400078e0006 */
[----:B------:R-:W-:Y:S01]  /*1a00*/  IMAD.MOV.U32 R4, RZ, RZ, R8 ;  /* 0x000000ffff047224 */ /* 0x000fe200078e0008 */
[----:B------:R-:W-:Y:S06]  /*1a10*/  BRA `(.L_x_23) ;  /* 0xffffffe400f07947 */ /* 0x000fec000383ffff */
.L_x_1:
[----:B------:R-:W-:Y:S01]  /*1a20*/  MOV R3, 0x7f800000 ;  /* 0x7f80000000037802 */ /* 0x000fe20000000f00 */
[----:B------:R-:W0:Y:S04]  /*1a30*/  FCHK P0, RZ, RZ ;  /* 0x000000ffff007302 */ /* 0x000e280000000000 */
[----:B------:R-:W-:-:S04]  /*1a40*/  FFMA R2, -RZ, R3, 1 ;  /* 0x3f800000ff027423 */ /* 0x000fc80000000103 */
[----:B------:R-:W-:-:S04]  /*1a50*/  FFMA R2, R2, R3, +INF ;  /* 0x7f80000002027423 */ /* 0x000fc80000000003 */
[----:B------:R-:W-:-:S04]  /*1a60*/  FFMA R3, RZ, R2, RZ ;  /* 0x00000002ff037223 */ /* 0x000fc800000000ff */
[----:B------:R-:W-:-:S04]  /*1a70*/  FFMA R4, -RZ, R3, RZ ;  /* 0x00000003ff047223 */ /* 0x000fc800000001ff */
[----:B------:R-:W-:Y:S01]  /*1a80*/  FFMA R3, R2, R4, R3 ;  /* 0x0000000402037223 */ /* 0x000fe20000000003 */
[----:B0-----:R-:W-:Y:S06]  /*1a90*/  @!P0 BRA `(.L_x_24) ;  /* 0x0000000000108947 */ /* 0x001fec0003800000 */
[----:B------:R-:W-:Y:S02]  /*1aa0*/  CS2R R8, SRZ ;  /* 0x0000000000087805 */ /* 0x000fe4000001ff00 */
[----:B------:R-:W-:-:S07]  /*1ab0*/  MOV R10, 0x1ad0 ;  /* 0x00001ad0000a7802 */ /* 0x000fce0000000f00 */
[----:B------:R-:W-:Y:S05]  /*1ac0*/  CALL.REL.NOINC `($__internal_1_$__cuda_sm3x_div_rn_noftz_f32_slowpath) ;  /* 0x0000000400787944 */ /* 0x000fea0003c00000 */
[----:B------:R-:W-:-:S07]  /*1ad0*/  IMAD.MOV.U32 R3, RZ, RZ, R8 ;  /* 0x000000ffff037224 */ /* 0x000fce00078e0008 */
.L_x_24:
[----:B------:R-:W0:Y:S01]  /*1ae0*/  LDCU UR4, c[0x0][0x3bc] ;  /* 0x00007780ff0477ac */ /* 0x000e220008000800 */
[----:B------:R-:W-:Y:S01]  /*1af0*/  IMAD.MOV.U32 R2, RZ, RZ, -0x40800000 ;  /* 0xbf800000ff027424 */ /* 0x000fe200078e00ff */
[----:B------:R-:W-:Y:S01]  /*1b00*/  CS2R R4, SRZ ;  /* 0x0000000000047805 */ /* 0x000fe2000001ff00 */
[----:B0-----:R-:W-:Y:S02]  /*1b10*/  UISETP.GE.U32.AND UP0, UPT, UR4, 0x4, UPT ;  /* 0x000000040400788c */ /* 0x001fe4000bf06070 */
[----:B------:R-:W-:-:S07]  /*1b20*/  ULOP3.LUT UR5, UR4, 0x3, URZ, 0xc0, !UPT ;  /* 0x0000000304057892 */ /* 0x000fce000f8ec0ff */
[----:B------:R-:W-:Y:S05]  /*1b30*/  BRA.U !UP0, `(.L_x_25) ;  /* 0x0000000108bc7547 */ /* 0x000fea000b800000 */
[----:B------:R-:W-:Y:S01]  /*1b40*/  ULOP3.LUT UR4, UR4, 0x7ffffffc, URZ, 0xc0, !UPT ;  /* 0x7ffffffc04047892 */ /* 0x000fe2000f8ec0ff */
[----:B------:R-:W-:Y:S02]  /*1b50*/  HFMA2 R2, -RZ, RZ, -1.875, 0 ;  /* 0xbf800000ff027431 */ /* 0x000fe400000001ff */
[----:B------:R-:W-:Y:S01]  /*1b60*/  IMAD.MOV.U32 R7, RZ, RZ, RZ ;  /* 0x000000ffff077224 */ /* 0x000fe200078e00ff */
[----:B------:R-:W-:Y:S01]  /*1b70*/  UISETP.GT.AND UP0, UPT, UR4, URZ, UPT ;  /* 0x000000ff0400728c */ /* 0x000fe2000bf04270 */
[----:B------:R-:W-:Y:S01]  /*1b80*/  IMAD.MOV.U32 R5, RZ, RZ, RZ ;  /* 0x000000ffff057224 */ /* 0x000fe200078e00ff */
[----:B------:R-:W-:-:S07]  /*1b90*/  MOV R4, UR4 ;  /* 0x0000000400047c02 */ /* 0x000fce0008000f00 */
[----:B------:R-:W-:Y:S05]  /*1ba0*/  BRA.U !UP0, `(.L_x_26) ;  /* 0x0000000108887547 */ /* 0x000fea000b800000 */
[----:B------:R-:W-:Y:S01]  /*1bb0*/  IMAD.IADD R6, R4, 0x1, -R7 ;  /* 0x0000000104067824 */ /* 0x000fe200078e0a07 */
[----:B------:R-:W-:-:S04]  /*1bc0*/  PLOP3.LUT P0, PT, PT, PT, PT, 0x80, 0x8 ;  /* 0x000000000008781c */ /* 0x000fc80003f0f070 */
[----:B------:R-:W-:-:S13]  /*1bd0*/  ISETP.GT.AND P1, PT, R6, 0xc, PT ;  /* 0x0000000c0600780c */ /* 0x000fda0003f24270 */
[----:B------:R-:W-:Y:S05]  /*1be0*/  @!P1 BRA `(.L_x_27) ;  /* 0x0000000000449947 */ /* 0x000fea0003800000 */
[----:B------:R-:W-:Y:S01]  /*1bf0*/  PLOP3.LUT P0, PT, PT, PT, PT, 0x8, 0x80 ;  /* 0x000000000080781c */ /* 0x000fe20003f0e170 */
[----:B------:R-:W-:-:S12]  /*1c00*/  VIADD R6, R4, 0xfffffff4 ;  /* 0xfffffff404067836 */ /* 0x000fd80000000000 */
.L_x_28:
[----:B------:R-:W-:-:S04]  /*1c10*/  FSETP.GT.AND P1, PT, R3, R2, PT ;  /* 0x000000020300720b */ /* 0x000fc80003f24000 */
[----:B------:R-:W-:Y:S02]  /*1c20*/  FSEL R2, R3, R2, P1 ;  /* 0x0000000203027208 */ /* 0x000fe40000800000 */
[----:B------:R-:W-:Y:S02]  /*1c30*/  SEL R5, R7, R5, P1 ;  /* 0x0000000507057207 */ /* 0x000fe40000800000 */
[----:B------:R-:W-:-:S04]  /*1c40*/  FSETP.GT.AND P2, PT, R3, R2, PT ;  /* 0x000000020300720b */ /* 0x000fc80003f44000 */
[----:B------:R-:W-:-:S04]  /*1c50*/  FSEL R2, R3, R2, P2 ;  /* 0x0000000203027208 */ /* 0x000fc80001000000 */
[----:B------:R-:W-:-:S04]  /*1c60*/  FSETP.GT.AND P3, PT, R3, R2, PT ;  /* 0x000000020300720b */ /* 0x000fc80003f64000 */
[----:B------:R-:W-:Y:S02]  /*1c70*/  FSEL R2, R3, R2, P3 ;  /* 0x0000000203027208 */ /* 0x000fe40001800000 */
[----:B------:R-:W-:Y:S02]  /*1c80*/  @P2 IADD3 R5, PT, PT, R7, 0x4, RZ ;  /* 0x0000000407052810 */ /* 0x000fe40007ffe0ff */
[----:B------:R-:W-:-:S04]  /*1c90*/  FSETP.GT.AND P4, PT, R3, R2, PT ;  /* 0x000000020300720b */ /* 0x000fc80003f84000 */
[----:B------:R-:W-:Y:S01]  /*1ca0*/  FSEL R2, R3, R2, P4 ;  /* 0x0000000203027208 */ /* 0x000fe20002000000 */
[----:B------:R-:W-:-:S08]  /*1cb0*/  @P3 VIADD R5, R7, 0x8 ;  /* 0x0000000807053836 */ /* 0x000fd00000000000 */
[C---:B------:R-:W-:Y:S01]  /*1cc0*/  @P4 VIADD R5, R7.reuse, 0xc ;  /* 0x0000000c07054836 */ /* 0x040fe20000000000 */
[----:B------:R-:W-:-:S04]  /*1cd0*/  IADD3 R7, PT, PT, R7, 0x10, RZ ;  /* 0x0000001007077810 */ /* 0x000fc80007ffe0ff */
[----:B------:R-:W-:-:S13]  /*1ce0*/  ISETP.GE.AND P1, PT, R7, R6, PT ;  /* 0x000000060700720c */ /* 0x000fda0003f26270 */
[----:B------:R-:W-:Y:S05]  /*1cf0*/  @!P1 BRA `(.L_x_28) ;  /* 0xfffffffc00c49947 */ /* 0x000fea000383ffff */
.L_x_27:
[----:B------:R-:W-:-:S05]  /*1d00*/  IMAD.IADD R6, R4, 0x1, -R7 ;  /* 0x0000000104067824 */ /* 0x000fca00078e0a07 */
[----:B------:R-:W-:-:S13]  /*1d10*/  ISETP.GT.AND P1, PT, R6, 0x4, PT ;  /* 0x000000040600780c */ /* 0x000fda0003f24270 */
[----:B------:R-:W-:Y:S05]  /*1d20*/  @!P1 BRA `(.L_x_29) ;  /* 0x0000000000209947 */ /* 0x000fea0003800000 */
[CC--:B------:R-:W-:Y:S02]  /*1d30*/  FSETP.GT.AND P1, PT, R3.reuse, R2.reuse, PT ;  /* 0x000000020300720b */ /* 0x0c0fe40003f24000 */
[----:B------:R-:W-:Y:S02]  /*1d40*/  PLOP3.LUT P0, PT, PT, PT, PT, 0x8, 0x80 ;  /* 0x000000000080781c */ /* 0x000fe40003f0e170 */
[----:B------:R-:W-:Y:S02]  /*1d50*/  FSEL R2, R3, R2, P1 ;  /* 0x0000000203027208 */ /* 0x000fe40000800000 */
[----:B------:R-:W-:Y:S02]  /*1d60*/  SEL R5, R7, R5, P1 ;  /* 0x0000000507057207 */ /* 0x000fe40000800000 */
[----:B------:R-:W-:-:S04]  /*1d70*/  FSETP.GT.AND P2, PT, R3, R2, PT ;  /* 0x000000020300720b */ /* 0x000fc80003f44000 */
[----:B------:R-:W-:-:S09]  /*1d80*/  FSEL R2, R3, R2, P2 ;  /* 0x0000000203027208 */ /* 0x000fd20001000000 */
[C---:B------:R-:W-:Y:S01]  /*1d90*/  @P2 VIADD R5, R7.reuse, 0x4 ;  /* 0x0000000407052836 */ /* 0x040fe20000000000 */
[----:B------:R-:W-:-:S07]  /*1da0*/  IADD3 R7, PT, PT, R7, 0x8, RZ ;  /* 0x0000000807077810 */ /* 0x000fce0007ffe0ff */
.L_x_29:
[----:B------:R-:W-:-:S13]  /*1db0*/  ISETP.NE.OR P0, PT, R7, R4, P0 ;  /* 0x000000040700720c */ /* 0x000fda0000705670 */
[----:B------:R-:W-:Y:S05]  /*1dc0*/  @!P0 BRA `(.L_x_25) ;  /* 0x0000000000188947 */ /* 0x000fea0003800000 */
.L_x_26:
[----:B------:R-:W-:-:S04]  /*1dd0*/  FSETP.GT.AND P1, PT, R3, R2, PT ;  /* 0x000000020300720b */ /* 0x000fc80003f24000 */
[C---:B------:R-:W-:Y:S01]  /*1de0*/  SEL R5, R7.reuse, R5, P1 ;  /* 0x0000000507057207 */ /* 0x040fe20000800000 */
[----:B------:R-:W-:Y:S01]  /*1df0*/  VIADD R7, R7, 0x4 ;  /* 0x0000000407077836 */ /* 0x000fe20000000000 */
[----:B------:R-:W-:-:S04]  /*1e00*/  FSEL R2, R3, R2, P1 ;  /* 0x0000000203027208 */ /* 0x000fc80000800000 */
[----:B------:R-:W-:-:S13]  /*1e10*/  ISETP.NE.AND P0, PT, R7, R4, PT ;  /* 0x000000040700720c */ /* 0x000fda0003f05270 */
[----:B------:R-:W-:Y:S05]  /*1e20*/  @P0 BRA `(.L_x_26) ;  /* 0xfffffffc00e80947 */ /* 0x000fea000383ffff */
.L_x_25:
[----:B------:R-:W-:-:S09]  /*1e30*/  UISETP.NE.AND UP0, UPT, UR5, URZ, UPT ;  /* 0x000000ff0500728c */ /* 0x000fd2000bf05270 */
[----:B------:R-:W-:Y:S05]  /*1e40*/  BRA.U !UP0, `(.L_x_22) ;  /* 0x0000000108207547 */ /* 0x000fea000b800000 */
[----:B------:R-:W-:-:S05]  /*1e50*/  UMOV UR4, URZ ;  /* 0x000000ff00047c82 */ /* 0x000fca0008000000 */
.L_x_30:
[----:B------:R-:W-:Y:S01]  /*1e60*/  UIADD3 UR4, UPT, UPT, UR4, 0x1, URZ ;  /* 0x0000000104047890 */ /* 0x000fe2000fffe0ff */
[----:B------:R-:W-:-:S03]  /*1e70*/  FSETP.GT.AND P0, PT, R3, R2, PT ;  /* 0x000000020300720b */ /* 0x000fc60003f04000 */
[----:B------:R-:W-:Y:S01]  /*1e80*/  UISETP.NE.AND UP0, UPT, UR4, UR5, UPT ;  /* 0x000000050400728c */ /* 0x000fe2000bf05270 */
[C---:B------:R-:W-:Y:S01]  /*1e90*/  SEL R5, R4.reuse, R5, P0 ;  /* 0x0000000504057207 */ /* 0x040fe20000000000 */
[----:B------:R-:W-:Y:S01]  /*1ea0*/  VIADD R4, R4, 0x1 ;  /* 0x0000000104047836 */ /* 0x000fe20000000000 */
[----:B------:R-:W-:-:S06]  /*1eb0*/  FSEL R2, R3, R2, P0 ;  /* 0x0000000203027208 */ /* 0x000fcc0000000000 */
[----:B------:R-:W-:Y:S05]  /*1ec0*/  BRA.U UP0, `(.L_x_30) ;  /* 0xfffffffd00e47547 */ /* 0x000fea000b83ffff */
.L_x_22:
[----:B------:R-:W-:-:S07]  /*1ed0*/  PRMT R3, R5, 0x7610, R3 ;  /* 0x0000761005037816 */ /* 0x000fce0000000003 */
.L_x_0:
[----:B------:R-:W0:Y:S08]  /*1ee0*/  LDC.64 R4, c[0x0][0x3a0] ;  /* 0x0000e800ff047b82 */ /* 0x000e300000000a00 */
[----:B------:R-:W1:Y:S01]  /*1ef0*/  LDC.64 R6, c[0x0][0x3a8] ;  /* 0x0000ea00ff067b82 */ /* 0x000e620000000a00 */
[----:B0-----:R-:W-:-:S05]  /*1f00*/  IMAD.WIDE R4, R0, 0x2, R4 ;  /* 0x0000000200047825 */ /* 0x001fca00078e0204 */
[----:B------:R-:W-:Y:S01]  /*1f10*/  STG.E.U16 desc[UR10][R4.64], R3 ;  /* 0x0000000304007986 */ /* 0x000fe2000c10150a */
[----:B-1----:R-:W-:-:S05]  /*1f20*/  IMAD.WIDE R6, R0, 0x4, R6 ;  /* 0x0000000400067825 */ /* 0x002fca00078e0206 */
[----:B------:R-:W-:Y:S01]  /*1f30*/  STG.E desc[UR10][R6.64], R2 ;  /* 0x0000000206007986 */ /* 0x000fe2000c10190a */
[----:B------:R-:W-:Y:S05]  /*1f40*/  EXIT ;  /* 0x000000000000794d */ /* 0x000fea0003800000 */
        .weak           $__internal_0_$__cuda_sm20_sqrt_rn_f32_slowpath
        .type           $__internal_0_$__cuda_sm20_sqrt_rn_f32_slowpath,@function
        .size           $__internal_0_$__cuda_sm20_sqrt_rn_f32_slowpath,($__internal_1_$__cuda_sm3x_div_rn_noftz_f32_slowpath - $__internal_0_$__cuda_sm20_sqrt_rn_f32_slowpath)
$__internal_0_$__cuda_sm20_sqrt_rn_f32_slowpath:
[----:B------:R-:W-:-:S13]  /*1f50*/  LOP3.LUT P0, RZ, R18, 0x7fffffff, RZ, 0xc0, !PT ;  /* 0x7fffffff12ff7812 */ /* 0x000fda000780c0ff */
[----:B------:R-:W-:Y:S01]  /*1f60*/  @!P0 MOV R11, R18 ;  /* 0x00000012000b8202 */ /* 0x000fe20000000f00 */
[----:B------:R-:W-:Y:S06]  /*1f70*/  @!P0 BRA `(.L_x_31) ;  /* 0x0000000000408947 */ /* 0x000fec0003800000 */
[----:B------:R-:W-:-:S13]  /*1f80*/  FSETP.GEU.FTZ.AND P0, PT, R18, RZ, PT ;  /* 0x000000ff1200720b */ /* 0x000fda0003f1e000 */
[----:B------:R-:W-:Y:S01]  /*1f90*/  @!P0 IMAD.MOV.U32 R11, RZ, RZ, 0x7fffffff ;  /* 0x7fffffffff0b8424 */ /* 0x000fe200078e00ff */
[----:B------:R-:W-:Y:S06]  /*1fa0*/  @!P0 BRA `(.L_x_31) ;  /* 0x0000000000348947 */ /* 0x000fec0003800000 */
[----:B------:R-:W-:-:S13]  /*1fb0*/  FSETP.GTU.FTZ.AND P0, PT, |R18|, +INF , PT ;  /* 0x7f8000001200780b */ /* 0x000fda0003f1c200 */
[----:B------:R-:W-:Y:S01]  /*1fc0*/  @P0 FADD.FTZ R11, R18, 1 ;  /* 0x3f800000120b0421 */ /* 0x000fe20000010000 */
[----:B------:R-:W-:Y:S06]  /*1fd0*/  @P0 BRA `(.L_x_31) ;  /* 0x0000000000280947 */ /* 0x000fec0003800000 */
[----:B------:R-:W-:-:S13]  /*1fe0*/  FSETP.NEU.FTZ.AND P0, PT, |R18|, +INF , PT ;  /* 0x7f8000001200780b */ /* 0x000fda0003f1d200 */
[----:B------:R-:W-:-:S04]  /*1ff0*/  @P0 FFMA R12, R18, 1.84467440737095516160e+19, RZ ;  /* 0x5f800000120c0823 */ /* 0x000fc800000000ff */
[----:B------:R-:W0:Y:S02]  /*2000*/  @P0 MUFU.RSQ R11, R12 ;  /* 0x0000000c000b0308 */ /* 0x000e240000001400 */
[----:B0-----:R-:W-:Y:S01]  /*2010*/  @P0 FMUL.FTZ R13, R12, R11 ;  /* 0x0000000b0c0d0220 */ /* 0x001fe20000410000 */
[----:B------:R-:W-:Y:S01]  /*2020*/  @P0 FMUL.FTZ R15, R11, 0.5 ;  /* 0x3f0000000b0f0820 */ /* 0x000fe20000410000 */
[----:B------:R-:W-:Y:S02]  /*2030*/  @!P0 IMAD.MOV.U32 R11, RZ, RZ, R18 ;  /* 0x000000ffff0b8224 */ /* 0x000fe400078e0012 */
[----:B------:R-:W-:-:S04]  /*2040*/  @P0 FADD.FTZ R14, -R13, -RZ ;  /* 0x800000ff0d0e0221 */ /* 0x000fc80000010100 */
[----:B------:R-:W-:-:S04]  /*2050*/  @P0 FFMA R14, R13, R14, R12 ;  /* 0x0000000e0d0e0223 */ /* 0x000fc8000000000c */
[----:B------:R-:W-:-:S04]  /*2060*/  @P0 FFMA R14, R14, R15, R13 ;  /* 0x0000000f0e0e0223 */ /* 0x000fc8000000000d */
[----:B------:R-:W-:-:S07]  /*2070*/  @P0 FMUL.FTZ R11, R14, 2.3283064365386962891e-10 ;  /* 0x2f8000000e0b0820 */ /* 0x000fce0000410000 */
.L_x_31:
[----:B------:R-:W-:Y:S01]  /*2080*/  MOV R12, R16 ;  /* 0x00000010000c7202 */ /* 0x000fe20000000f00 */
[----:B------:R-:W-:-:S04]  /*2090*/  IMAD.MOV.U32 R13, RZ, RZ, 0x0 ;  /* 0x00000000ff0d7424 */ /* 0x000fc800078e00ff */
[----:B------:R-:W-:Y:S05]  /*20a0*/  RET.REL.NODEC R12 `(_Z20cuda_classify_pixelsPfS_S_S_PtS_iiiiPi) ;  /* 0xffffffdc0cd47950 */ /* 0x000fea0003c3ffff */
        .weak           $__internal_1_$__cuda_sm3x_div_rn_noftz_f32_slowpath
        .type           $__internal_1_$__cuda_sm3x_div_rn_noftz_f32_slowpath,@function
        .size           $__internal_1_$__cuda_sm3x_div_rn_noftz_f32_slowpath,(.L_x_45 - $__internal_1_$__cuda_sm3x_div_rn_noftz_f32_slowpath)
$__internal_1_$__cuda_sm3x_div_rn_noftz_f32_slowpath:
[----:B------:R-:W-:Y:S01]  /*20b0*/  SHF.R.U32.HI R12, RZ, 0x17, R8 ;  /* 0x00000017ff0c7819 */ /* 0x000fe20000011608 */
[----:B------:R-:W-:Y:S01]  /*20c0*/  BSSY.RECONVERGENT B1, `(.L_x_32) ;  /* 0x0000062000017945 */ /* 0x000fe20003800200 */
[----:B------:R-:W-:Y:S02]  /*20d0*/  SHF.R.U32.HI R11, RZ, 0x17, R9 ;  /* 0x00000017ff0b7819 */ /* 0x000fe40000011609 */
[----:B------:R-:W-:Y:S02]  /*20e0*/  LOP3.LUT R12, R12, 0xff, RZ, 0xc0, !PT ;  /* 0x000000ff0c0c7812 */ /* 0x000fe400078ec0ff */
[----:B------:R-:W-:-:S03]  /*20f0*/  LOP3.LUT R16, R11, 0xff, RZ, 0xc0, !PT ;  /* 0x000000ff0b107812 */ /* 0x000fc600078ec0ff */
[----:B------:R-:W-:Y:S01]  /*2100*/  VIADD R14, R12, 0xffffffff ;  /* 0xffffffff0c0e7836 */ /* 0x000fe20000000000 */
[----:B------:R-:W-:-:S04]  /*2110*/  IADD3 R13, PT, PT, R16, -0x1, RZ ;  /* 0xffffffff100d7810 */ /* 0x000fc80007ffe0ff */
[----:B------:R-:W-:-:S04]  /*2120*/  ISETP.GT.U32.AND P0, PT, R14, 0xfd, PT ;  /* 0x000000fd0e00780c */ /* 0x000fc80003f04070 */
[----:B------:R-:W-:-:S13]  /*2130*/  ISETP.GT.U32.OR P0, PT, R13, 0xfd, P0 ;  /* 0x000000fd0d00780c */ /* 0x000fda0000704470 */
[----:B------:R-:W-:Y:S01]  /*2140*/  @!P0 IMAD.MOV.U32 R11, RZ, RZ, RZ ;  /* 0x000000ffff0b8224 */ /* 0x000fe200078e00ff */
[----:B------:R-:W-:Y:S06]  /*2150*/  @!P0 BRA `(.L_x_33) ;  /* 0x00000000005c8947 */ /* 0x000fec0003800000 */
[----:B------:R-:W-:Y:S02]  /*2160*/  FSETP.GTU.FTZ.AND P0, PT, |R9|, +INF , PT ;  /* 0x7f8000000900780b */ /* 0x000fe40003f1c200 */
[----:B------:R-:W-:-:S04]  /*2170*/  FSETP.GTU.FTZ.AND P1, PT, |R8|, +INF , PT ;  /* 0x7f8000000800780b */ /* 0x000fc80003f3c200 */
[----:B------:R-:W-:-:S13]  /*2180*/  PLOP3.LUT P0, PT, P0, P1, PT, 0xf8, 0x8f ;  /* 0x00000000008f781c */ /* 0x000fda0000703f70 */
[----:B------:R-:W-:Y:S05]  /*2190*/  @P0 BRA `(.L_x_34) ;  /* 0x00000004004c0947 */ /* 0x000fea0003800000 */
[----:B------:R-:W-:-:S13]  /*21a0*/  LOP3.LUT P0, RZ, R8, 0x7fffffff, R9, 0xc8, !PT ;  /* 0x7fffffff08ff7812 */ /* 0x000fda000780c809 */
[----:B------:R-:W-:Y:S05]  /*21b0*/  @!P0 BRA `(.L_x_35) ;  /* 0x00000004003c8947 */ /* 0x000fea0003800000 */
[C---:B------:R-:W-:Y:S02]  /*21c0*/  FSETP.NEU.FTZ.AND P0, PT, |R9|.reuse, +INF , PT ;  /* 0x7f8000000900780b */ /* 0x040fe40003f1d200 */
[----:B------:R-:W-:Y:S02]  /*21d0*/  FSETP.NEU.FTZ.AND P2, PT, |R8|, +INF , PT ;  /* 0x7f8000000800780b */ /* 0x000fe40003f5d200 */
[----:B------:R-:W-:-:S11]  /*21e0*/  FSETP.NEU.FTZ.AND P1, PT, |R9|, +INF , PT ;  /* 0x7f8000000900780b */ /* 0x000fd60003f3d200 */
[----:B------:R-:W-:Y:S05]  /*21f0*/  @!P2 BRA !P0, `(.L_x_35) ;  /* 0x00000004002ca947 */ /* 0x000fea0004000000 */
[----:B------:R-:W-:-:S04]  /*2200*/  LOP3.LUT P0, RZ, R9, 0x7fffffff, RZ, 0xc0, !PT ;  /* 0x7fffffff09ff7812 */ /* 0x000fc8000780c0ff */
[----:B------:R-:W-:-:S13]  /*2210*/  PLOP3.LUT P0, PT, P2, P0, PT, 0x2f, 0xf2 ;  /* 0x0000000000f2781c */ /* 0x000fda0001700577 */
[----:B------:R-:W-:Y:S05]  /*2220*/  @P0 BRA `(.L_x_36) ;  /* 0x0000000400180947 */ /* 0x000fea0003800000 */
[----:B------:R-:W-:-:S04]  /*2230*/  LOP3.LUT P0, RZ, R8, 0x7fffffff, RZ, 0xc0, !PT ;  /* 0x7fffffff08ff7812 */ /* 0x000fc8000780c0ff */
[----:B------:R-:W-:-:S13]  /*2240*/  PLOP3.LUT P0, PT, P1, P0, PT, 0x2f, 0xf2 ;  /* 0x0000000000f2781c */ /* 0x000fda0000f00577 */
[----:B------:R-:W-:Y:S05]  /*2250*/  @P0 BRA `(.L_x_37) ;  /* 0x0000000400000947 */ /* 0x000fea0003800000 */
[----:B------:R-:W-:Y:S02]  /*2260*/  ISETP.GE.AND P0, PT, R13, RZ, PT ;  /* 0x000000ff0d00720c */ /* 0x000fe40003f06270 */
[----:B------:R-:W-:-:S11]  /*2270*/  ISETP.GE.AND P1, PT, R14, RZ, PT ;  /* 0x000000ff0e00720c */ /* 0x000fd60003f26270 */
[----:B------:R-:W-:Y:S01]  /*2280*/  @P0 IMAD.MOV.U32 R11, RZ, RZ, RZ ;  /* 0x000000ffff0b0224 */ /* 0x000fe200078e00ff */
[----:B------:R-:W-:Y:S01]  /*2290*/  @!P0 MOV R11, 0xffffffc0 ;  /* 0xffffffc0000b8802 */ /* 0x000fe20000000f00 */
[----:B------:R-:W-:Y:S01]  /*22a0*/  @!P0 FFMA R9, R9, 1.84467440737095516160e+19, RZ ;  /* 0x5f80000009098823 */ /* 0x000fe200000000ff */
[----:B------:R-:W-:-:S03]  /*22b0*/  @!P1 FFMA R8, R8, 1.84467440737095516160e+19, RZ ;  /* 0x5f80000008089823 */ /* 0x000fc600000000ff */
[----:B------:R-:W-:-:S07]  /*22c0*/  @!P1 VIADD R11, R11, 0x40 ;  /* 0x000000400b0b9836 */ /* 0x000fce0000000000 */
.L_x_33:
[----:B------:R-:W-:Y:S01]  /*22d0*/  LEA R13, R12, 0xc0800000, 0x17 ;  /* 0xc08000000c0d7811 */ /* 0x000fe200078eb8ff */
[----:B------:R-:W-:Y:S04]  /*22e0*/  BSSY.RECONVERGENT B2, `(.L_x_38) ;  /* 0x0000036000027945 */ /* 0x000fe80003800200 */
[----:B------:R-:W-:Y:S01]  /*22f0*/  IMAD.IADD R14, R8, 0x1, -R13 ;  /* 0x00000001080e7824 */ /* 0x000fe200078e0a0d */
[----:B------:R-:W-:-:S03]  /*2300*/  IADD3 R13, PT, PT, R16, -0x7f, RZ ;  /* 0xffffff81100d7810 */ /* 0x000fc60007ffe0ff */
[----:B------:R-:W0:Y:S01]  /*2310*/  MUFU.RCP R15, R14 ;  /* 0x0000000e000f7308 */ /* 0x000e220000001000 */
[----:B------:R-:W-:Y:S01]  /*2320*/  FADD.FTZ R17, -R14, -RZ ;  /* 0x800000ff0e117221 */ /* 0x000fe20000010100 */
[C---:B------:R-:W-:Y:S01]  /*2330*/  IMAD R8, R13.reuse, -0x800000, R9 ;  /* 0xff8000000d087824 */ /* 0x040fe200078e0209 */
[----:B------:R-:W-:-:S05]  /*2340*/  IADD3 R12, PT, PT, R13, 0x7f, -R12 ;  /* 0x0000007f0d0c7810 */ /* 0x000fca0007ffe80c */
[----:B------:R-:W-:Y:S02]  /*2350*/  IMAD.IADD R12, R12, 0x1, R11 ;  /* 0x000000010c0c7824 */ /* 0x000fe400078e020b */
[----:B0-----:R-:W-:-:S04]  /*2360*/  FFMA R16, R15, R17, 1 ;  /* 0x3f8000000f107423 */ /* 0x001fc80000000011 */
[----:B------:R-:W-:-:S04]  /*2370*/  FFMA R18, R15, R16, R15 ;  /* 0x000000100f127223 */ /* 0x000fc8000000000f */
[----:B------:R-:W-:-:S04]  /*2380*/  FFMA R9, R8, R18, RZ ;  /* 0x0000001208097223 */ /* 0x000fc800000000ff */
[----:B------:R-:W-:-:S04]  /*2390*/  FFMA R16, R17, R9, R8 ;  /* 0x0000000911107223 */ /* 0x000fc80000000008 */
[----:B------:R-:W-:-:S04]  /*23a0*/  FFMA R15, R18, R16, R9 ;  /* 0x00000010120f7223 */ /* 0x000fc80000000009 */
[----:B------:R-:W-:-:S04]  /*23b0*/  FFMA R16, R17, R15, R8 ;  /* 0x0000000f11107223 */ /* 0x000fc80000000008 */
[----:B------:R-:W-:-:S05]  /*23c0*/  FFMA R8, R18, R16, R15 ;  /* 0x0000001012087223 */ /* 0x000fca000000000f */
[----:B------:R-:W-:-:S04]  /*23d0*/  SHF.R.U32.HI R9, RZ, 0x17, R8 ;  /* 0x00000017ff097819 */ /* 0x000fc80000011608 */
[----:B------:R-:W-:-:S05]  /*23e0*/  LOP3.LUT R9, R9, 0xff, RZ, 0xc0, !PT ;  /* 0x000000ff09097812 */ /* 0x000fca00078ec0ff */
[----:B------:R-:W-:-:S05]  /*23f0*/  IMAD.IADD R13, R9, 0x1, R12 ;  /* 0x00000001090d7824 */ /* 0x000fca00078e020c */
[----:B------:R-:W-:-:S04]  /*2400*/  IADD3 R9, PT, PT, R13, -0x1, RZ ;  /* 0xffffffff0d097810 */ /* 0x000fc80007ffe0ff */
[----:B------:R-:W-:-:S13]  /*2410*/  ISETP.GE.U32.AND P0, PT, R9, 0xfe, PT ;  /* 0x000000fe0900780c */ /* 0x000fda0003f06070 */
[----:B------:R-:W-:Y:S05]  /*2420*/  @!P0 BRA `(.L_x_39) ;  /* 0x0000000000808947 */ /* 0x000fea0003800000 */
[----:B------:R-:W-:-:S13]  /*2430*/  ISETP.GT.AND P0, PT, R13, 0xfe, PT ;  /* 0x000000fe0d00780c */ /* 0x000fda0003f04270 */
[----:B------:R-:W-:Y:S05]  /*2440*/  @P0 BRA `(.L_x_40) ;  /* 0x00000000006c0947 */ /* 0x000fea0003800000 */
[----:B------:R-:W-:-:S13]  /*2450*/  ISETP.GE.AND P0, PT, R13, 0x1, PT ;  /* 0x000000010d00780c */ /* 0x000fda0003f06270 */
[----:B------:R-:W-:Y:S05]  /*2460*/  @P0 BRA `(.L_x_41) ;  /* 0x0000000000740947 */ /* 0x000fea0003800000 */
[----:B------:R-:W-:Y:S02]  /*2470*/  ISETP.GE.AND P0, PT, R13, -0x18, PT ;  /* 0xffffffe80d00780c */ /* 0x000fe40003f06270 */
[----:B------:R-:W-:-:S11]  /*2480*/  LOP3.LUT R8, R8, 0x80000000, RZ, 0xc0, !PT ;  /* 0x8000000008087812 */ /* 0x000fd600078ec0ff */
[----:B------:R-:W-:Y:S05]  /*2490*/  @!P0 BRA `(.L_x_41) ;  /* 0x0000000000688947 */ /* 0x000fea0003800000 */
[CCC-:B------:R-:W-:Y:S01]  /*24a0*/  FFMA.RZ R9, R18.reuse, R16.reuse, R15.reuse ;  /* 0x0000001012097223 */ /* 0x1c0fe2000000c00f */
[C---:B------:R-:W-:Y:S02]  /*24b0*/  VIADD R14, R13.reuse, 0x20 ;  /* 0x000000200d0e7836 */ /* 0x040fe40000000000 */
[CCC-:B------:R-:W-:Y:S01]  /*24c0*/  FFMA.RM R12, R18.reuse, R16.reuse, R15.reuse ;  /* 0x00000010120c7223 */ /* 0x1c0fe2000000400f */
[----:B------:R-:W-:Y:S02]  /*24d0*/  ISETP.NE.AND P2, PT, R13, RZ, PT ;  /* 0x000000ff0d00720c */ /* 0x000fe40003f45270 */
[----:B------:R-:W-:Y:S01]  /*24e0*/  LOP3.LUT R11, R9, 0x7fffff, RZ, 0xc0, !PT ;  /* 0x007fffff090b7812 */ /* 0x000fe200078ec0ff */
[----:B------:R-:W-:Y:S01]  /*24f0*/  FFMA.RP R9, R18, R16, R15 ;  /* 0x0000001012097223 */ /* 0x000fe2000000800f */
[----:B------:R-:W-:Y:S01]  /*2500*/  ISETP.NE.AND P1, PT, R13, RZ, PT ;  /* 0x000000ff0d00720c */ /* 0x000fe20003f25270 */
[----:B------:R-:W-:Y:S01]  /*2510*/  IMAD.MOV R13, RZ, RZ, -R13 ;  /* 0x000000ffff0d7224 */ /* 0x000fe200078e0a0d */
[----:B------:R-:W-:-:S02]  /*2520*/  LOP3.LUT R11, R11, 0x800000, RZ, 0xfc, !PT ;  /* 0x008000000b0b7812 */ /* 0x000fc400078efcff */
[----:B------:R-:W-:Y:S02]  /*2530*/  FSETP.NEU.FTZ.AND P0, PT, R9, R12, PT ;  /* 0x0000000c0900720b */ /* 0x000fe40003f1d000 */
[----:B------:R-:W-:Y:S02]  /*2540*/  SHF.L.U32 R14, R11, R14, RZ ;  /* 0x0000000e0b0e7219 */ /* 0x000fe400000006ff */
[----:B------:R-:W-:Y:S02]  /*2550*/  SEL R12, R13, RZ, P2 ;  /* 0x000000ff0d0c7207 */ /* 0x000fe40001000000 */
[----:B------:R-:W-:Y:S02]  /*2560*/  ISETP.NE.AND P1, PT, R14, RZ, P1 ;  /* 0x000000ff0e00720c */ /* 0x000fe40000f25270 */
[----:B------:R-:W-:Y:S02]  /*2570*/  SHF.R.U32.HI R12, RZ, R12, R11 ;  /* 0x0000000cff0c7219 */ /* 0x000fe4000001160b */
[----:B------:R-:W-:-:S02]  /*2580*/  PLOP3.LUT P0, PT, P0, P1, PT, 0xf8, 0x8f ;  /* 0x00000000008f781c */ /* 0x000fc40000703f70 */
[----:B------:R-:W-:Y:S02]  /*2590*/  SHF.R.U32.HI R14, RZ, 0x1, R12 ;  /* 0x00000001ff0e7819 */ /* 0x000fe4000001160c */
[----:B------:R-:W-:-:S04]  /*25a0*/  SEL R9, RZ, 0x1, !P0 ;  /* 0x00000001ff097807 */ /* 0x000fc80004000000 */
[----:B------:R-:W-:-:S04]  /*25b0*/  LOP3.LUT R9, R9, 0x1, R14, 0xf8, !PT ;  /* 0x0000000109097812 */ /* 0x000fc800078ef80e */
[----:B------:R-:W-:-:S04]  /*25c0*/  LOP3.LUT R9, R9, R12, RZ, 0xc0, !PT ;  /* 0x0000000c09097212 */ /* 0x000fc800078ec0ff */
[----:B------:R-:W-:-:S04]  /*25d0*/  IADD3 R9, PT, PT, R14, R9, RZ ;  /* 0x000000090e097210 */ /* 0x000fc80007ffe0ff */
[----:B------:R-:W-:Y:S01]  /*25e0*/  LOP3.LUT R8, R9, R8, RZ, 0xfc, !PT ;  /* 0x0000000809087212 */ /* 0x000fe200078efcff */
[----:B------:R-:W-:Y:S06]  /*25f0*/  BRA `(.L_x_41) ;  /* 0x0000000000107947 */ /* 0x000fec0003800000 */
.L_x_40:
[----:B------:R-:W-:-:S04]  /*2600*/  LOP3.LUT R8, R8, 0x80000000, RZ, 0xc0, !PT ;  /* 0x8000000008087812 */ /* 0x000fc800078ec0ff */
[----:B------:R-:W-:Y:S01]  /*2610*/  LOP3.LUT R8, R8, 0x7f800000, RZ, 0xfc, !PT ;  /* 0x7f80000008087812 */ /* 0x000fe200078efcff */
[----:B------:R-:W-:Y:S06]  /*2620*/  BRA `(.L_x_41) ;  /* 0x0000000000047947 */ /* 0x000fec0003800000 */
.L_x_39:
[----:B------:R-:W-:-:S07]  /*2630*/  IMAD R8, R12, 0x800000, R8 ;  /* 0x008000000c087824 */ /* 0x000fce00078e0208 */
.L_x_41:
[----:B------:R-:W-:Y:S05]  /*2640*/  BSYNC.RECONVERGENT B2 ;  /* 0x0000000000027941 */ /* 0x000fea0003800200 */
.L_x_38:
[----:B------:R-:W-:Y:S05]  /*2650*/  BRA `(.L_x_42) ;  /* 0x0000000000207947 */ /* 0x000fea0003800000 */
.L_x_37:
[----:B------:R-:W-:-:S04]  /*2660*/  LOP3.LUT R8, R8, 0x80000000, R9, 0x48, !PT ;  /* 0x8000000008087812 */ /* 0x000fc800078e4809 */
[----:B------:R-:W-:Y:S01]  /*2670*/  LOP3.LUT R8, R8, 0x7f800000, RZ, 0xfc, !PT ;  /* 0x7f80000008087812 */ /* 0x000fe200078efcff */
[----:B------:R-:W-:Y:S06]  /*2680*/  BRA `(.L_x_42) ;  /* 0x0000000000147947 */ /* 0x000fec0003800000 */
.L_x_36:
[----:B------:R-:W-:Y:S01]  /*2690*/  LOP3.LUT R8, R8, 0x80000000, R9, 0x48, !PT ;  /* 0x8000000008087812 */ /* 0x000fe200078e4809 */
[----:B------:R-:W-:Y:S06]  /*26a0*/  BRA `(.L_x_42) ;  /* 0x00000000000c7947 */ /* 0x000fec0003800000 */
.L_x_35:
[----:B------:R-:W0:Y:S01]  /*26b0*/  MUFU.RSQ R8, -QNAN ;  /* 0xffc0000000087908 */ /* 0x000e220000001400 */
[----:B------:R-:W-:Y:S05]  /*26c0*/  BRA `(.L_x_42) ;  /* 0x0000000000047947 */ /* 0x000fea0003800000 */
.L_x_34:
[----:B------:R-:W-:-:S07]  /*26d0*/  FADD.FTZ R8, R9, R8 ;  /* 0x0000000809087221 */ /* 0x000fce0000010000 */
.L_x_42:
[----:B------:R-:W-:Y:S05]  /*26e0*/  BSYNC.RECONVERGENT B1 ;  /* 0x0000000000017941 */ /* 0x000fea0003800200 */
.L_x_32:
[----:B------:R-:W-:-:S04]  /*26f0*/  HFMA2 R11, -RZ, RZ, 0, 0 ;  /* 0x00000000ff0b7431 */ /* 0x000fc800000001ff */
[----:B0-----:R-:W-:Y:S05]  /*2700*/  RET.REL.NODEC R10 `(_Z20cuda_classify_pixelsPfS_S_S_PtS_iiiiPi) ;  /* 0xffffffd80a3c7950 */ /* 0x001fea0003c3ffff */
.L_x_43:
[----:B------:R-:W-:-:S00]  /*2710*/  BRA `(.L_x_43) ;  /* 0xfffffffc00fc7947 */ /* 0x000fc0000383ffff */
[----:B------:R-:W-:-:S00]  /*2720*/  NOP ;  /* 0x0000000000007918 */ /* 0x000fc00000000000 */
        /* <DEDUP_REMOVED lines=13> */
.L_x_45:


//--------------------- .nv.shared.reserved.0     --------------------------
	.section	.nv.shared.reserved.0,"aw",@nobits
	.weak		__nv_reservedSMEM_offset_0_alias
	.size		__nv_reservedSMEM_offset_0_alias, 0, 64
	.other		__nv_reservedSMEM_offset_0_alias,@"STO_CUDA_RESERVED_SHARED STV_DEFAULT"
__nv_reservedSMEM_offset_0_alias:
	.zero		0
	.zero		64


//--------------------- .nv.constant0._Z20cuda_classify_pixelsPfS_S_S_PtS_iiiiPi --------------------------
	.section	.nv.constant0._Z20cuda_classify_pixelsPfS_S_S_PtS_iiiiPi,"a",@progbits
	.sectionflags	@""
	.align	4
.nv.constant0._Z20cuda_classify_pixelsPfS_S_S_PtS_iiiiPi:
	.zero		968


//--------------------- SYMBOLS --------------------------

	.type		.nv.reservedSmem.offset0,@object
	.size		.nv.reservedSmem.offset0,0x4
